//
// Generated by NVIDIA NVVM Compiler
//
// Compiler Build ID: CL-36424714
// Cuda compilation tools, release 13.0, V13.0.88
// Based on NVVM 20.0.0
//

.version 9.0
.target sm_100
.address_size 64

	// .globl	_Z16intensityFeaturePKdPdS1_iii

.visible .entry _Z16intensityFeaturePKdPdS1_iii(
	.param .u64 .ptr .align 1 _Z16intensityFeaturePKdPdS1_iii_param_0,
	.param .u64 .ptr .align 1 _Z16intensityFeaturePKdPdS1_iii_param_1,
	.param .u64 .ptr .align 1 _Z16intensityFeaturePKdPdS1_iii_param_2,
	.param .u32 _Z16intensityFeaturePKdPdS1_iii_param_3,
	.param .u32 _Z16intensityFeaturePKdPdS1_iii_param_4,
	.param .u32 _Z16intensityFeaturePKdPdS1_iii_param_5
)
{
	.reg .pred 	%p<24>;
	.reg .b32 	%r<168>;
	.reg .b64 	%rd<152>;
	.reg .b64 	%fd<131>;

	ld.param.u64 	%rd7, [_Z16intensityFeaturePKdPdS1_iii_param_0];
	ld.param.u64 	%rd5, [_Z16intensityFeaturePKdPdS1_iii_param_1];
	ld.param.u64 	%rd6, [_Z16intensityFeaturePKdPdS1_iii_param_2];
	ld.param.u32 	%r65, [_Z16intensityFeaturePKdPdS1_iii_param_3];
	ld.param.u32 	%r66, [_Z16intensityFeaturePKdPdS1_iii_param_4];
	ld.param.u32 	%r67, [_Z16intensityFeaturePKdPdS1_iii_param_5];
	cvta.to.global.u64 	%rd1, %rd6;
	cvta.to.global.u64 	%rd2, %rd5;
	cvta.to.global.u64 	%rd3, %rd7;
	mov.u32 	%r68, %ctaid.x;
	mov.u32 	%r69, %ntid.x;
	mov.u32 	%r70, %tid.x;
	mad.lo.s32 	%r71, %r68, %r69, %r70;
	mov.u32 	%r72, %ctaid.y;
	mov.u32 	%r73, %ntid.y;
	mov.u32 	%r74, %tid.y;
	mad.lo.s32 	%r75, %r72, %r73, %r74;
	sub.s32 	%r76, %r65, %r67;
	setp.lt.s32 	%p1, %r71, %r76;
	min.s32 	%r78, %r71, %r75;
	setp.ge.s32 	%p2, %r78, %r67;
	sub.s32 	%r79, %r66, %r67;
	setp.lt.s32 	%p3, %r75, %r79;
	and.pred  	%p4, %p1, %p3;
	and.pred  	%p5, %p4, %p2;
	@%p5 bra 	$L__BB0_3;
	setp.lt.s32 	%p19, %r71, 0;
	setp.ge.s32 	%p20, %r71, %r65;
	setp.ge.s32 	%p21, %r75, %r66;
	or.pred  	%p22, %p20, %p21;
	or.pred  	%p23, %p22, %p19;
	@%p23 bra 	$L__BB0_17;
	mul.lo.s32 	%r136, %r65, %r75;
	cvt.s64.s32 	%rd142, %r136;
	cvt.s64.s32 	%rd143, %r71;
	add.s64 	%rd144, %rd142, %rd143;
	shl.b64 	%rd145, %rd144, 3;
	add.s64 	%rd146, %rd3, %rd145;
	ld.global.f64 	%fd116, [%rd146];
	add.s64 	%rd147, %rd2, %rd145;
	st.global.f64 	[%rd147], %fd116;
	add.s64 	%rd148, %rd1, %rd145;
	mov.b64 	%rd149, 0;
	st.global.u64 	[%rd148], %rd149;
	bra.uni 	$L__BB0_17;
$L__BB0_3:
	ld.param.u32 	%r137, [_Z16intensityFeaturePKdPdS1_iii_param_5];
	neg.s32 	%r3, %r137;
	setp.lt.s32 	%p6, %r137, 0;
	mov.f64 	%fd122, 0d0000000000000000;
	mov.f64 	%fd121, %fd122;
	@%p6 bra 	$L__BB0_15;
	ld.param.u32 	%r138, [_Z16intensityFeaturePKdPdS1_iii_param_5];
	sub.s32 	%r81, %r75, %r138;
	mad.lo.s32 	%r4, %r65, %r81, %r65;
	add.s32 	%r82, %r81, 2;
	mul.lo.s32 	%r5, %r65, %r82;
	add.s32 	%r83, %r81, 4;
	mul.lo.s32 	%r6, %r65, %r83;
	add.s32 	%r84, %r81, 5;
	mul.lo.s32 	%r7, %r65, %r84;
	add.s32 	%r85, %r81, 6;
	mul.lo.s32 	%r8, %r65, %r85;
	add.s32 	%r86, %r81, 7;
	mul.lo.s32 	%r9, %r65, %r86;
	add.s32 	%r87, %r81, 8;
	mul.lo.s32 	%r10, %r65, %r87;
	add.s32 	%r88, %r81, 9;
	mul.lo.s32 	%r11, %r65, %r88;
	add.s32 	%r89, %r81, 10;
	mul.lo.s32 	%r12, %r65, %r89;
	add.s32 	%r90, %r81, 11;
	mul.lo.s32 	%r13, %r65, %r90;
	add.s32 	%r91, %r81, 14;
	mul.lo.s32 	%r14, %r65, %r91;
	add.s32 	%r92, %r81, 15;
	mul.lo.s32 	%r15, %r65, %r92;
	mov.f64 	%fd121, 0d0000000000000000;
	cvt.s64.s32 	%rd9, %r71;
	mov.u32 	%r146, %r3;
	mov.f64 	%fd122, %fd121;
$L__BB0_5:
	ld.param.u32 	%r139, [_Z16intensityFeaturePKdPdS1_iii_param_5];
	setp.lt.u32 	%p7, %r139, 8;
	cvt.s64.s32 	%rd8, %r146;
	add.s64 	%rd4, %rd8, %rd9;
	mov.u32 	%r165, %r3;
	@%p7 bra 	$L__BB0_8;
	ld.param.u32 	%r140, [_Z16intensityFeaturePKdPdS1_iii_param_5];
	sub.s32 	%r93, %r75, %r140;
	add.s32 	%r94, %r93, 3;
	mul.lo.s32 	%r160, %r65, %r94;
	add.s32 	%r95, %r93, 12;
	mul.lo.s32 	%r151, %r65, %r95;
	add.s32 	%r96, %r93, 13;
	mul.lo.s32 	%r150, %r65, %r96;
	mul.lo.s32 	%r147, %r65, %r93;
	shl.b32 	%r97, %r140, 1;
	and.b32  	%r98, %r97, -16;
	neg.s32 	%r163, %r98;
	mov.u32 	%r148, %r15;
	mov.u32 	%r149, %r14;
	mov.u32 	%r152, %r13;
	mov.u32 	%r153, %r12;
	mov.u32 	%r154, %r11;
	mov.u32 	%r155, %r10;
	mov.u32 	%r156, %r9;
	mov.u32 	%r157, %r8;
	mov.u32 	%r158, %r7;
	mov.u32 	%r159, %r6;
	mov.u32 	%r161, %r5;
	mov.u32 	%r162, %r4;
	mov.u32 	%r165, %r3;
$L__BB0_7:
	.pragma "nounroll";
	cvt.s64.s32 	%rd10, %r147;
	add.s64 	%rd11, %rd4, %rd10;
	shl.b64 	%rd12, %rd11, 3;
	add.s64 	%rd13, %rd3, %rd12;
	ld.global.f64 	%fd29, [%rd13];
	add.f64 	%fd30, %fd122, %fd29;
	fma.rn.f64 	%fd31, %fd29, %fd29, %fd121;
	cvt.s64.s32 	%rd14, %r162;
	add.s64 	%rd15, %rd4, %rd14;
	shl.b64 	%rd16, %rd15, 3;
	add.s64 	%rd17, %rd3, %rd16;
	ld.global.f64 	%fd32, [%rd17];
	add.f64 	%fd33, %fd30, %fd32;
	fma.rn.f64 	%fd34, %fd32, %fd32, %fd31;
	cvt.s64.s32 	%rd18, %r161;
	add.s64 	%rd19, %rd4, %rd18;
	shl.b64 	%rd20, %rd19, 3;
	add.s64 	%rd21, %rd3, %rd20;
	ld.global.f64 	%fd35, [%rd21];
	add.f64 	%fd36, %fd33, %fd35;
	fma.rn.f64 	%fd37, %fd35, %fd35, %fd34;
	cvt.s64.s32 	%rd22, %r160;
	add.s64 	%rd23, %rd4, %rd22;
	shl.b64 	%rd24, %rd23, 3;
	add.s64 	%rd25, %rd3, %rd24;
	ld.global.f64 	%fd38, [%rd25];
	add.f64 	%fd39, %fd36, %fd38;
	fma.rn.f64 	%fd40, %fd38, %fd38, %fd37;
	cvt.s64.s32 	%rd26, %r159;
	add.s64 	%rd27, %rd4, %rd26;
	shl.b64 	%rd28, %rd27, 3;
	add.s64 	%rd29, %rd3, %rd28;
	ld.global.f64 	%fd41, [%rd29];
	add.f64 	%fd42, %fd39, %fd41;
	fma.rn.f64 	%fd43, %fd41, %fd41, %fd40;
	cvt.s64.s32 	%rd30, %r158;
	add.s64 	%rd31, %rd4, %rd30;
	shl.b64 	%rd32, %rd31, 3;
	add.s64 	%rd33, %rd3, %rd32;
	ld.global.f64 	%fd44, [%rd33];
	add.f64 	%fd45, %fd42, %fd44;
	fma.rn.f64 	%fd46, %fd44, %fd44, %fd43;
	cvt.s64.s32 	%rd34, %r157;
	add.s64 	%rd35, %rd4, %rd34;
	shl.b64 	%rd36, %rd35, 3;
	add.s64 	%rd37, %rd3, %rd36;
	ld.global.f64 	%fd47, [%rd37];
	add.f64 	%fd48, %fd45, %fd47;
	fma.rn.f64 	%fd49, %fd47, %fd47, %fd46;
	cvt.s64.s32 	%rd38, %r156;
	add.s64 	%rd39, %rd4, %rd38;
	shl.b64 	%rd40, %rd39, 3;
	add.s64 	%rd41, %rd3, %rd40;
	ld.global.f64 	%fd50, [%rd41];
	add.f64 	%fd51, %fd48, %fd50;
	fma.rn.f64 	%fd52, %fd50, %fd50, %fd49;
	cvt.s64.s32 	%rd42, %r155;
	add.s64 	%rd43, %rd4, %rd42;
	shl.b64 	%rd44, %rd43, 3;
	add.s64 	%rd45, %rd3, %rd44;
	ld.global.f64 	%fd53, [%rd45];
	add.f64 	%fd54, %fd51, %fd53;
	fma.rn.f64 	%fd55, %fd53, %fd53, %fd52;
	cvt.s64.s32 	%rd46, %r154;
	add.s64 	%rd47, %rd4, %rd46;
	shl.b64 	%rd48, %rd47, 3;
	add.s64 	%rd49, %rd3, %rd48;
	ld.global.f64 	%fd56, [%rd49];
	add.f64 	%fd57, %fd54, %fd56;
	fma.rn.f64 	%fd58, %fd56, %fd56, %fd55;
	cvt.s64.s32 	%rd50, %r153;
	add.s64 	%rd51, %rd4, %rd50;
	shl.b64 	%rd52, %rd51, 3;
	add.s64 	%rd53, %rd3, %rd52;
	ld.global.f64 	%fd59, [%rd53];
	add.f64 	%fd60, %fd57, %fd59;
	fma.rn.f64 	%fd61, %fd59, %fd59, %fd58;
	cvt.s64.s32 	%rd54, %r152;
	add.s64 	%rd55, %rd4, %rd54;
	shl.b64 	%rd56, %rd55, 3;
	add.s64 	%rd57, %rd3, %rd56;
	ld.global.f64 	%fd62, [%rd57];
	add.f64 	%fd63, %fd60, %fd62;
	fma.rn.f64 	%fd64, %fd62, %fd62, %fd61;
	cvt.s64.s32 	%rd58, %r151;
	add.s64 	%rd59, %rd4, %rd58;
	shl.b64 	%rd60, %rd59, 3;
	add.s64 	%rd61, %rd3, %rd60;
	ld.global.f64 	%fd65, [%rd61];
	add.f64 	%fd66, %fd63, %fd65;
	fma.rn.f64 	%fd67, %fd65, %fd65, %fd64;
	cvt.s64.s32 	%rd62, %r150;
	add.s64 	%rd63, %rd4, %rd62;
	shl.b64 	%rd64, %rd63, 3;
	add.s64 	%rd65, %rd3, %rd64;
	ld.global.f64 	%fd68, [%rd65];
	add.f64 	%fd69, %fd66, %fd68;
	fma.rn.f64 	%fd70, %fd68, %fd68, %fd67;
	cvt.s64.s32 	%rd66, %r149;
	add.s64 	%rd67, %rd4, %rd66;
	shl.b64 	%rd68, %rd67, 3;
	add.s64 	%rd69, %rd3, %rd68;
	ld.global.f64 	%fd71, [%rd69];
	add.f64 	%fd72, %fd69, %fd71;
	fma.rn.f64 	%fd73, %fd71, %fd71, %fd70;
	cvt.s64.s32 	%rd70, %r148;
	add.s64 	%rd71, %rd4, %rd70;
	shl.b64 	%rd72, %rd71, 3;
	add.s64 	%rd73, %rd3, %rd72;
	ld.global.f64 	%fd74, [%rd73];
	add.f64 	%fd122, %fd72, %fd74;
	fma.rn.f64 	%fd121, %fd74, %fd74, %fd73;
	add.s32 	%r165, %r165, 16;
	add.s32 	%r163, %r163, 16;
	shl.b32 	%r99, %r65, 4;
	add.s32 	%r162, %r162, %r99;
	add.s32 	%r161, %r161, %r99;
	add.s32 	%r160, %r160, %r99;
	add.s32 	%r159, %r159, %r99;
	add.s32 	%r158, %r158, %r99;
	add.s32 	%r157, %r157, %r99;
	add.s32 	%r156, %r156, %r99;
	add.s32 	%r155, %r155, %r99;
	add.s32 	%r154, %r154, %r99;
	add.s32 	%r153, %r153, %r99;
	add.s32 	%r152, %r152, %r99;
	add.s32 	%r151, %r151, %r99;
	add.s32 	%r150, %r150, %r99;
	add.s32 	%r149, %r149, %r99;
	add.s32 	%r148, %r148, %r99;
	add.s32 	%r147, %r147, %r99;
	setp.ne.s32 	%p8, %r163, 0;
	@%p8 bra 	$L__BB0_7;
$L__BB0_8:
	ld.param.u32 	%r141, [_Z16intensityFeaturePKdPdS1_iii_param_5];
	shl.b32 	%r100, %r141, 1;
	and.b32  	%r101, %r100, 14;
	setp.lt.u32 	%p9, %r101, 7;
	@%p9 bra 	$L__BB0_10;
	add.s32 	%r102, %r165, %r75;
	mul.lo.s32 	%r103, %r102, %r65;
	cvt.s64.s32 	%rd74, %r103;
	add.s64 	%rd75, %rd4, %rd74;
	shl.b64 	%rd76, %rd75, 3;
	add.s64 	%rd77, %rd3, %rd76;
	ld.global.f64 	%fd75, [%rd77];
	add.f64 	%fd76, %fd122, %fd75;
	fma.rn.f64 	%fd77, %fd75, %fd75, %fd121;
	add.s32 	%r104, %r103, %r65;
	cvt.s64.s32 	%rd78, %r104;
	add.s64 	%rd79, %rd4, %rd78;
	shl.b64 	%rd80, %rd79, 3;
	add.s64 	%rd81, %rd3, %rd80;
	ld.global.f64 	%fd78, [%rd81];
	add.f64 	%fd79, %fd76, %fd78;
	fma.rn.f64 	%fd80, %fd78, %fd78, %fd77;
	add.s32 	%r105, %r102, 2;
	mul.lo.s32 	%r106, %r105, %r65;
	cvt.s64.s32 	%rd82, %r106;
	add.s64 	%rd83, %rd4, %rd82;
	shl.b64 	%rd84, %rd83, 3;
	add.s64 	%rd85, %rd3, %rd84;
	ld.global.f64 	%fd81, [%rd85];
	add.f64 	%fd82, %fd79, %fd81;
	fma.rn.f64 	%fd83, %fd81, %fd81, %fd80;
	add.s32 	%r107, %r102, 3;
	mul.lo.s32 	%r108, %r107, %r65;
	cvt.s64.s32 	%rd86, %r108;
	add.s64 	%rd87, %rd4, %rd86;
	shl.b64 	%rd88, %rd87, 3;
	add.s64 	%rd89, %rd3, %rd88;
	ld.global.f64 	%fd84, [%rd89];
	add.f64 	%fd85, %fd82, %fd84;
	fma.rn.f64 	%fd86, %fd84, %fd84, %fd83;
	add.s32 	%r109, %r102, 4;
	mul.lo.s32 	%r110, %r109, %r65;
	cvt.s64.s32 	%rd90, %r110;
	add.s64 	%rd91, %rd4, %rd90;
	shl.b64 	%rd92, %rd91, 3;
	add.s64 	%rd93, %rd3, %rd92;
	ld.global.f64 	%fd87, [%rd93];
	add.f64 	%fd88, %fd85, %fd87;
	fma.rn.f64 	%fd89, %fd87, %fd87, %fd86;
	add.s32 	%r111, %r102, 5;
	mul.lo.s32 	%r112, %r111, %r65;
	cvt.s64.s32 	%rd94, %r112;
	add.s64 	%rd95, %rd4, %rd94;
	shl.b64 	%rd96, %rd95, 3;
	add.s64 	%rd97, %rd3, %rd96;
	ld.global.f64 	%fd90, [%rd97];
	add.f64 	%fd91, %fd88, %fd90;
	fma.rn.f64 	%fd92, %fd90, %fd90, %fd89;
	add.s32 	%r113, %r102, 6;
	mul.lo.s32 	%r114, %r113, %r65;
	cvt.s64.s32 	%rd98, %r114;
	add.s64 	%rd99, %rd4, %rd98;
	shl.b64 	%rd100, %rd99, 3;
	add.s64 	%rd101, %rd3, %rd100;
	ld.global.f64 	%fd93, [%rd101];
	add.f64 	%fd94, %fd91, %fd93;
	fma.rn.f64 	%fd95, %fd93, %fd93, %fd92;
	add.s32 	%r115, %r102, 7;
	mul.lo.s32 	%r116, %r115, %r65;
	cvt.s64.s32 	%rd102, %r116;
	add.s64 	%rd103, %rd4, %rd102;
	shl.b64 	%rd104, %rd103, 3;
	add.s64 	%rd105, %rd3, %rd104;
	ld.global.f64 	%fd96, [%rd105];
	add.f64 	%fd122, %fd94, %fd96;
	fma.rn.f64 	%fd121, %fd96, %fd96, %fd95;
	add.s32 	%r165, %r165, 8;
$L__BB0_10:
	ld.param.u32 	%r142, [_Z16intensityFeaturePKdPdS1_iii_param_5];
	shl.b32 	%r117, %r142, 1;
	and.b32  	%r118, %r117, 6;
	setp.lt.u32 	%p10, %r118, 3;
	@%p10 bra 	$L__BB0_12;
	add.s32 	%r119, %r165, %r75;
	mul.lo.s32 	%r120, %r119, %r65;
	cvt.s64.s32 	%rd106, %r120;
	add.s64 	%rd107, %rd4, %rd106;
	shl.b64 	%rd108, %rd107, 3;
	add.s64 	%rd109, %rd3, %rd108;
	ld.global.f64 	%fd97, [%rd109];
	add.f64 	%fd98, %fd122, %fd97;
	fma.rn.f64 	%fd99, %fd97, %fd97, %fd121;
	add.s32 	%r121, %r120, %r65;
	cvt.s64.s32 	%rd110, %r121;
	add.s64 	%rd111, %rd4, %rd110;
	shl.b64 	%rd112, %rd111, 3;
	add.s64 	%rd113, %rd3, %rd112;
	ld.global.f64 	%fd100, [%rd113];
	add.f64 	%fd101, %fd98, %fd100;
	fma.rn.f64 	%fd102, %fd100, %fd100, %fd99;
	add.s32 	%r122, %r119, 2;
	mul.lo.s32 	%r123, %r122, %r65;
	cvt.s64.s32 	%rd114, %r123;
	add.s64 	%rd115, %rd4, %rd114;
	shl.b64 	%rd116, %rd115, 3;
	add.s64 	%rd117, %rd3, %rd116;
	ld.global.f64 	%fd103, [%rd117];
	add.f64 	%fd104, %fd101, %fd103;
	fma.rn.f64 	%fd105, %fd103, %fd103, %fd102;
	add.s32 	%r124, %r119, 3;
	mul.lo.s32 	%r125, %r124, %r65;
	cvt.s64.s32 	%rd118, %r125;
	add.s64 	%rd119, %rd4, %rd118;
	shl.b64 	%rd120, %rd119, 3;
	add.s64 	%rd121, %rd3, %rd120;
	ld.global.f64 	%fd106, [%rd121];
	add.f64 	%fd122, %fd104, %fd106;
	fma.rn.f64 	%fd121, %fd106, %fd106, %fd105;
	add.s32 	%r165, %r165, 4;
$L__BB0_12:
	ld.param.u32 	%r143, [_Z16intensityFeaturePKdPdS1_iii_param_5];
	and.b32  	%r126, %r143, 1;
	setp.eq.b32 	%p11, %r126, 1;
	not.pred 	%p12, %p11;
	add.s32 	%r63, %r165, %r75;
	mul.lo.s32 	%r127, %r63, %r65;
	cvt.s64.s32 	%rd122, %r127;
	add.s64 	%rd123, %rd4, %rd122;
	shl.b64 	%rd124, %rd123, 3;
	add.s64 	%rd125, %rd3, %rd124;
	ld.global.f64 	%fd107, [%rd125];
	add.f64 	%fd122, %fd122, %fd107;
	fma.rn.f64 	%fd121, %fd107, %fd107, %fd121;
	@%p12 bra 	$L__BB0_14;
	mad.lo.s32 	%r128, %r65, %r63, %r65;
	cvt.s64.s32 	%rd126, %r128;
	add.s64 	%rd127, %rd4, %rd126;
	shl.b64 	%rd128, %rd127, 3;
	add.s64 	%rd129, %rd3, %rd128;
	ld.global.f64 	%fd108, [%rd129];
	add.f64 	%fd109, %fd122, %fd108;
	fma.rn.f64 	%fd110, %fd108, %fd108, %fd121;
	add.s32 	%r129, %r63, 2;
	mul.lo.s32 	%r130, %r129, %r65;
	cvt.s64.s32 	%rd130, %r130;
	add.s64 	%rd131, %rd4, %rd130;
	shl.b64 	%rd132, %rd131, 3;
	add.s64 	%rd133, %rd3, %rd132;
	ld.global.f64 	%fd111, [%rd133];
	add.f64 	%fd122, %fd109, %fd111;
	fma.rn.f64 	%fd121, %fd111, %fd111, %fd110;
$L__BB0_14:
	ld.param.u32 	%r144, [_Z16intensityFeaturePKdPdS1_iii_param_5];
	add.s32 	%r64, %r146, 1;
	setp.ne.s32 	%p13, %r146, %r144;
	mov.u32 	%r146, %r64;
	@%p13 bra 	$L__BB0_5;
$L__BB0_15:
	ld.param.u32 	%r145, [_Z16intensityFeaturePKdPdS1_iii_param_5];
	shl.b32 	%r131, %r145, 1;
	mad.lo.s32 	%r132, %r131, %r131, %r131;
	add.s32 	%r133, %r131, %r132;
	or.b32  	%r134, %r133, 1;
	cvt.rn.f64.u32 	%fd112, %r134;
	div.rn.f64 	%fd25, %fd122, %fd112;
	div.rn.f64 	%fd26, %fd121, %fd112;
	setp.lt.s32 	%p14, %r71, 0;
	setp.ge.s32 	%p15, %r71, %r65;
	setp.ge.s32 	%p16, %r75, %r66;
	or.pred  	%p17, %p15, %p16;
	or.pred  	%p18, %p17, %p14;
	@%p18 bra 	$L__BB0_17;
	ld.param.u64 	%rd151, [_Z16intensityFeaturePKdPdS1_iii_param_2];
	ld.param.u64 	%rd150, [_Z16intensityFeaturePKdPdS1_iii_param_1];
	mul.f64 	%fd113, %fd25, %fd25;
	sub.f64 	%fd114, %fd26, %fd113;
	sqrt.rn.f64 	%fd115, %fd114;
	mul.lo.s32 	%r135, %r65, %r75;
	cvt.s64.s32 	%rd134, %r135;
	cvt.u64.u32 	%rd135, %r71;
	add.s64 	%rd136, %rd134, %rd135;
	cvta.to.global.u64 	%rd137, %rd150;
	shl.b64 	%rd138, %rd136, 3;
	add.s64 	%rd139, %rd137, %rd138;
	st.global.f64 	[%rd139], %fd25;
	cvta.to.global.u64 	%rd140, %rd151;
	add.s64 	%rd141, %rd140, %rd138;
	st.global.f64 	[%rd141], %fd115;
$L__BB0_17:
	ret;

}


// ===== COMPILED SASS (sm_100) =====

	.target	sm_100

	.elftype	@"ET_EXEC"


//--------------------- .note.nv.tkinfo           --------------------------
	.section	.note.nv.tkinfo,"",@"SHT_NOTE"
	.sectionflags	@"SHF_NOTE_NV_TKINFO"
	.tkinfo
        /*0018*/ 	.word	0x00000002
        /*0030*/ 	.string	""
        /*0030*/ 	.string	"ptxas"
        /*0030*/ 	.string	"Cuda compilation tools, release 13.0, V13.0.88"
        /*0030*/ 	.string	"Build cuda_13.0.r13.0/compiler.36424714_0"
        /*0030*/ 	.string	"-arch sm_100 -m 64 "



//--------------------- .note.nv.cuinfo           --------------------------
	.section	.note.nv.cuinfo,"",@"SHT_NOTE"
	.sectionflags	@"SHF_NOTE_NV_CUINFO"
        /*0018*/ 	.short	0x0002
        /*001a*/ 	.short	0x0064
        /*001c*/ 	.short	0x0082
	.zero		2


//--------------------- .nv.info                  --------------------------
	.section	.nv.info,"",@"SHT_CUDA_INFO"
	.align	4


	//----- nvinfo : EIATTR_REGCOUNT
	.align		4
        /*0000*/ 	.byte	0x04, 0x2f
        /*0002*/ 	.short	(.L_1 - .L_0)
	.align		4
.L_0:
        /*0004*/ 	.word	index@(_Z16intensityFeaturePKdPdS1_iii)
        /*0008*/ 	.word	0x0000002f


	//----- nvinfo : EIATTR_FRAME_SIZE
	.align		4
.L_1:
        /*000c*/ 	.byte	0x04, 0x11
        /*000e*/ 	.short	(.L_3 - .L_2)
	.align		4
.L_2:
        /*0010*/ 	.word	index@($__internal_1_$__cuda_sm20_dsqrt_rn_f64_mediumpath_v1)
        /*0014*/ 	.word	0x00000000


	//----- nvinfo : EIATTR_FRAME_SIZE
	.align		4
.L_3:
        /*0018*/ 	.byte	0x04, 0x11
        /*001a*/ 	.short	(.L_5 - .L_4)
	.align		4
.L_4:
        /*001c*/ 	.word	index@($__internal_0_$__cuda_sm20_div_rn_f64_full)
        /*0020*/ 	.word	0x00000000


	//----- nvinfo : EIATTR_FRAME_SIZE
	.align		4
.L_5:
        /*0024*/ 	.byte	0x04, 0x11
        /*0026*/ 	.short	(.L_7 - .L_6)
	.align		4
.L_6:
        /*0028*/ 	.word	index@(_Z16intensityFeaturePKdPdS1_iii)
        /*002c*/ 	.word	0x00000000


	//----- nvinfo : EIATTR_MIN_STACK_SIZE
	.align		4
.L_7:
        /*0030*/ 	.byte	0x04, 0x12
        /*0032*/ 	.short	(.L_9 - .L_8)
	.align		4
.L_8:
        /*0034*/ 	.word	index@(_Z16intensityFeaturePKdPdS1_iii)
        /*0038*/ 	.word	0x00000000
.L_9:


//--------------------- .nv.compat                --------------------------
	.section	.nv.compat,"",@"SHT_CUDA_COMPAT_INFO"
	.align	4
        /*0000*/ 	.byte	0x02, 0x09, 0x00, 0x00, 0x02, 0x02, 0x01, 0x00, 0x02, 0x05, 0x05, 0x00, 0x03, 0x07, 0x01, 0x01
        /*0010*/ 	.byte	0x02, 0x03, 0x00, 0x00, 0x02, 0x06, 0x01, 0x00, 0x04, 0x0b, 0x08, 0x00, 0x01, 0x00, 0x00, 0x00
        /*0020*/ 	.byte	0x00, 0x00, 0x00, 0x00


//--------------------- .nv.info._Z16intensityFeaturePKdPdS1_iii --------------------------
	.section	.nv.info._Z16intensityFeaturePKdPdS1_iii,"",@"SHT_CUDA_INFO"
	.sectionflags	@""
	.align	4


	//----- nvinfo : EIATTR_CUDA_API_VERSION
	.align		4
        /*0000*/ 	.byte	0x04, 0x37
        /*0002*/ 	.short	(.L_11 - .L_10)
.L_10:
        /*0004*/ 	.word	0x00000082


	//----- nvinfo : EIATTR_KPARAM_INFO
	.align		4
.L_11:
        /*0008*/ 	.byte	0x04, 0x17
        /*000a*/ 	.short	(.L_13 - .L_12)
.L_12:
        /*000c*/ 	.word	0x00000000
        /*0010*/ 	.short	0x0005
        /*0012*/ 	.short	0x0020
        /*0014*/ 	.byte	0x00, 0xf0, 0x11, 0x00


	//----- nvinfo : EIATTR_KPARAM_INFO
	.align		4
.L_13:
        /*0018*/ 	.byte	0x04, 0x17
        /*001a*/ 	.short	(.L_15 - .L_14)
.L_14:
        /*001c*/ 	.word	0x00000000
        /*0020*/ 	.short	0x0004
        /*0022*/ 	.short	0x001c
        /*0024*/ 	.byte	0x00, 0xf0, 0x11, 0x00


	//----- nvinfo : EIATTR_KPARAM_INFO
	.align		4
.L_15:
        /*0028*/ 	.byte	0x04, 0x17
        /*002a*/ 	.short	(.L_17 - .L_16)
.L_16:
        /*002c*/ 	.word	0x00000000
        /*0030*/ 	.short	0x0003
        /*0032*/ 	.short	0x0018
        /*0034*/ 	.byte	0x00, 0xf0, 0x11, 0x00


	//----- nvinfo : EIATTR_KPARAM_INFO
	.align		4
.L_17:
        /*0038*/ 	.byte	0x04, 0x17
        /*003a*/ 	.short	(.L_19 - .L_18)
.L_18:
        /*003c*/ 	.word	0x00000000
        /*0040*/ 	.short	0x0002
        /*0042*/ 	.short	0x0010
        /*0044*/ 	.byte	0x00, 0xf5, 0x21, 0x00


	//----- nvinfo : EIATTR_KPARAM_INFO
	.align		4
.L_19:
        /*0048*/ 	.byte	0x04, 0x17
        /*004a*/ 	.short	(.L_21 - .L_20)
.L_20:
        /*004c*/ 	.word	0x00000000
        /*0050*/ 	.short	0x0001
        /*0052*/ 	.short	0x0008
        /*0054*/ 	.byte	0x00, 0xf5, 0x21, 0x00


	//----- nvinfo : EIATTR_KPARAM_INFO
	.align		4
.L_21:
        /*0058*/ 	.byte	0x04, 0x17
        /*005a*/ 	.short	(.L_23 - .L_22)
.L_22:
        /*005c*/ 	.word	0x00000000
        /*0060*/ 	.short	0x0000
        /*0062*/ 	.short	0x0000
        /*0064*/ 	.byte	0x00, 0xf5, 0x21, 0x00


	//----- nvinfo : EIATTR_SPARSE_MMA_MASK
	.align		4
.L_23:
        /*0068*/ 	.byte	0x03, 0x50
        /*006a*/ 	.short	0x0000


	//----- nvinfo : EIATTR_MAXREG_COUNT
	.align		4
        /*006c*/ 	.byte	0x03, 0x1b
        /*006e*/ 	.short	0x00ff


	//----- nvinfo : EIATTR_MERCURY_ISA_VERSION
	.align		4
        /*0070*/ 	.byte	0x03, 0x5f
        /*0072*/ 	.short	0x0101


	//----- nvinfo : EIATTR_VRC_CTA_INIT_COUNT
	.align		4
        /*0074*/ 	.byte	0x02, 0x4a
	.zero		1
	.zero		1


	//----- nvinfo : EIATTR_EXIT_INSTR_OFFSETS
	.align		4
        /*0078*/ 	.byte	0x04, 0x1c
        /*007a*/ 	.short	(.L_25 - .L_24)


	//   ....[0]....
.L_24:
        /*007c*/ 	.word	0x00000170


	//   ....[1]....
        /*0080*/ 	.word	0x00000290


	//   ....[2]....
        /*0084*/ 	.word	0x00001c20


	//   ....[3]....
        /*0088*/ 	.word	0x00001e60


	//----- nvinfo : EIATTR_CRS_STACK_SIZE
	.align		4
.L_25:
        /*008c*/ 	.byte	0x04, 0x1e
        /*008e*/ 	.short	(.L_27 - .L_26)
.L_26:
        /*0090*/ 	.word	0x00000000


	//----- nvinfo : EIATTR_CBANK_PARAM_SIZE
	.align		4
.L_27:
        /*0094*/ 	.byte	0x03, 0x19
        /*0096*/ 	.short	0x0024


	//----- nvinfo : EIATTR_PARAM_CBANK
	.align		4
        /*0098*/ 	.byte	0x04, 0x0a
        /*009a*/ 	.short	(.L_29 - .L_28)
	.align		4
.L_28:
        /*009c*/ 	.word	index@(.nv.constant0._Z16intensityFeaturePKdPdS1_iii)
        /*00a0*/ 	.short	0x0380
        /*00a2*/ 	.short	0x0024


	//----- nvinfo : EIATTR_SW_WAR
	.align		4
.L_29:
        /*00a4*/ 	.byte	0x04, 0x36
        /*00a6*/ 	.short	(.L_31 - .L_30)
.L_30:
        /*00a8*/ 	.word	0x00000008
.L_31:


//--------------------- .nv.callgraph             --------------------------
	.section	.nv.callgraph,"",@"SHT_CUDA_CALLGRAPH"
	.align	4
	.sectionentsize	8
	.align		4
        /*0000*/ 	.word	0x00000000
	.align		4
        /*0004*/ 	.word	0xffffffff
	.align		4
        /*0008*/ 	.word	0x00000000
	.align		4
        /*000c*/ 	.word	0xfffffffe
	.align		4
        /*0010*/ 	.word	0x00000000
	.align		4
        /*0014*/ 	.word	0xfffffffd
	.align		4
        /*0018*/ 	.word	0x00000000
	.align		4
        /*001c*/ 	.word	0xfffffffc


//--------------------- .text._Z16intensityFeaturePKdPdS1_iii --------------------------
	.section	.text._Z16intensityFeaturePKdPdS1_iii,"ax",@progbits
	.align	128
        .global         _Z16intensityFeaturePKdPdS1_iii
        .type           _Z16intensityFeaturePKdPdS1_iii,@function
        .size           _Z16intensityFeaturePKdPdS1_iii,(.L_x_24 - _Z16intensityFeaturePKdPdS1_iii)
        .other          _Z16intensityFeaturePKdPdS1_iii,@"STO_CUDA_ENTRY STV_DEFAULT"
_Z16intensityFeaturePKdPdS1_iii:
.text._Z16intensityFeaturePKdPdS1_iii:
[----:B------:R-:W-:Y:S01]  /*0000*/  LDC R1, c[0x0][0x37c] ;  /* 0x0000df00ff017b82 */ /* 0x000fe20000000800 */
[----:B------:R-:W0:Y:S07]  /*0010*/  S2R R4, SR_TID.Y ;  /* 0x0000000000047919 */ /* 0x000e2e0000002200 */
[----:B------:R-:W1:Y:S01]  /*0020*/  LDC R3, c[0x0][0x360] ;  /* 0x0000d800ff037b82 */ /* 0x000e620000000800 */
[----:B------:R-:W2:Y:S01]  /*0030*/  LDCU UR6, c[0x0][0x3a0] ;  /* 0x00007400ff0677ac */ /* 0x000ea20008000800 */
[----:B------:R-:W1:Y:S01]  /*0040*/  S2R R2, SR_TID.X ;  /* 0x0000000000027919 */ /* 0x000e620000002100 */
[----:B------:R-:W3:Y:S05]  /*0050*/  LDCU.64 UR10, c[0x0][0x358] ;  /* 0x00006b00ff0a77ac */ /* 0x000eea0008000a00 */
[----:B------:R-:W0:Y:S08]  /*0060*/  S2UR UR5, SR_CTAID.Y ;  /* 0x00000000000579c3 */ /* 0x000e300000002600 */
[----:B------:R-:W0:Y:S01]  /*0070*/  LDC R5, c[0x0][0x364] ;  /* 0x0000d900ff057b82 */ /* 0x000e220000000800 */
[----:B--2---:R-:W-:-:S07]  /*0080*/  IMAD.U32 R0, RZ, RZ, UR6 ;  /* 0x00000006ff007e24 */ /* 0x004fce000f8e00ff */
[----:B------:R-:W1:Y:S08]  /*0090*/  S2UR UR4, SR_CTAID.X ;  /* 0x00000000000479c3 */ /* 0x000e700000002500 */
[----:B------:R-:W2:Y:S01]  /*00a0*/  LDC.64 R16, c[0x0][0x398] ;  /* 0x0000e600ff107b82 */ /* 0x000ea20000000a00 */
[----:B0-----:R-:W-:Y:S02]  /*00b0*/  IMAD R5, R5, UR5, R4 ;  /* 0x0000000505057c24 */ /* 0x001fe4000f8e0204 */
[----:B-1----:R-:W-:-:S05]  /*00c0*/  IMAD R3, R3, UR4, R2 ;  /* 0x0000000403037c24 */ /* 0x002fca000f8e0202 */
[----:B------:R-:W-:Y:S01]  /*00d0*/  VIMNMX R7, PT, PT, R3, R5, PT ;  /* 0x0000000503077248 */ /* 0x000fe20003fe0100 */
[----:B--2---:R-:W-:-:S03]  /*00e0*/  IMAD.IADD R4, R17, 0x1, -R0 ;  /* 0x0000000111047824 */ /* 0x004fc600078e0a00 */
[----:B------:R-:W-:Y:S01]  /*00f0*/  ISETP.GE.AND P1, PT, R7, R0, PT ;  /* 0x000000000700720c */ /* 0x000fe20003f26270 */
[----:B------:R-:W-:Y:S01]  /*0100*/  IMAD.IADD R2, R16, 0x1, -R0 ;  /* 0x0000000110027824 */ /* 0x000fe200078e0a00 */
[----:B------:R-:W-:-:S04]  /*0110*/  ISETP.GE.AND P0, PT, R5, R4, PT ;  /* 0x000000040500720c */ /* 0x000fc80003f06270 */
[----:B------:R-:W-:-:S13]  /*0120*/  ISETP.LT.AND P0, PT, R3, R2, !P0 ;  /* 0x000000020300720c */ /* 0x000fda0004701270 */
[----:B---3--:R-:W-:Y:S05]  /*0130*/  @P0 BRA P1, `(.L_x_0) ;  /* 0x0000000000580947 */ /* 0x008fea0000800000 */
[----:B------:R-:W-:-:S04]  /*0140*/  ISETP.GE.AND P0, PT, R5, R17, PT ;  /* 0x000000110500720c */ /* 0x000fc80003f06270 */
[----:B------:R-:W-:-:S04]  /*0150*/  ISETP.GE.OR P0, PT, R3, R16, P0 ;  /* 0x000000100300720c */ /* 0x000fc80000706670 */
[----:B------:R-:W-:-:S13]  /*0160*/  ISETP.LT.OR P0, PT, R3, RZ, P0 ;  /* 0x000000ff0300720c */ /* 0x000fda0000701670 */
[----:B------:R-:W-:Y:S05]  /*0170*/  @P0 EXIT ;  /* 0x000000000000094d */ /* 0x000fea0003800000 */
[----:B------:R-:W0:Y:S01]  /*0180*/  LDCU.128 UR4, c[0x0][0x380] ;  /* 0x00007000ff0477ac */ /* 0x000e220008000c00 */
[----:B------:R-:W-:Y:S01]  /*0190*/  IMAD R16, R5, R16, RZ ;  /* 0x0000001005107224 */ /* 0x000fe200078e02ff */
[----:B------:R-:W-:-:S04]  /*01a0*/  SHF.R.S32.HI R5, RZ, 0x1f, R3 ;  /* 0x0000001fff057819 */ /* 0x000fc80000011403 */
[----:B------:R-:W-:-:S04]  /*01b0*/  IADD3 R0, P0, PT, R3, R16, RZ ;  /* 0x0000001003007210 */ /* 0x000fc80007f1e0ff */
[----:B------:R-:W-:Y:S01]  /*01c0*/  LEA.HI.X.SX32 R5, R16, R5, 0x1, P0 ;  /* 0x0000000510057211 */ /* 0x000fe200000f0eff */
[----:B------:R-:W-:-:S03]  /*01d0*/  IMAD.SHL.U32 R6, R0, 0x8, RZ ;  /* 0x0000000800067824 */ /* 0x000fc600078e00ff */
[----:B------:R-:W-:Y:S02]  /*01e0*/  SHF.L.U64.HI R0, R0, 0x3, R5 ;  /* 0x0000000300007819 */ /* 0x000fe40000010205 */
[----:B0-----:R-:W-:-:S04]  /*01f0*/  IADD3 R2, P0, PT, R6, UR4, RZ ;  /* 0x0000000406027c10 */ /* 0x001fc8000ff1e0ff */
[----:B------:R-:W-:Y:S01]  /*0200*/  IADD3.X R3, PT, PT, R0, UR5, RZ, P0, !PT ;  /* 0x0000000500037c10 */ /* 0x000fe200087fe4ff */
[----:B------:R-:W0:Y:S05]  /*0210*/  LDCU.64 UR4, c[0x0][0x390] ;  /* 0x00007200ff0477ac */ /* 0x000e2a0008000a00 */
[----:B------:R-:W2:Y:S01]  /*0220*/  LDG.E.64 R2, desc[UR10][R2.64] ;  /* 0x0000000a02027981 */ /* 0x000ea2000c1e1b00 */
[----:B------:R-:W-:-:S04]  /*0230*/  IADD3 R4, P0, PT, R6, UR6, RZ ;  /* 0x0000000606047c10 */ /* 0x000fc8000ff1e0ff */
[----:B------:R-:W-:Y:S02]  /*0240*/  IADD3.X R5, PT, PT, R0, UR7, RZ, P0, !PT ;  /* 0x0000000700057c10 */ /* 0x000fe400087fe4ff */
[----:B0-----:R-:W-:-:S04]  /*0250*/  IADD3 R6, P1, PT, R6, UR4, RZ ;  /* 0x0000000406067c10 */ /* 0x001fc8000ff3e0ff */
[----:B------:R-:W-:Y:S01]  /*0260*/  IADD3.X R7, PT, PT, R0, UR5, RZ, P1, !PT ;  /* 0x0000000500077c10 */ /* 0x000fe20008ffe4ff */
[----:B--2---:R-:W-:Y:S04]  /*0270*/  STG.E.64 desc[UR10][R4.64], R2 ;  /* 0x0000000204007986 */ /* 0x004fe8000c101b0a */
[----:B------:R-:W-:Y:S01]  /*0280*/  STG.E.64 desc[UR10][R6.64], RZ ;  /* 0x000000ff06007986 */ /* 0x000fe2000c101b0a */
[----:B------:R-:W-:Y:S05]  /*0290*/  EXIT ;  /* 0x000000000000794d */ /* 0x000fea0003800000 */
.L_x_0:
[----:B------:R-:W-:Y:S02]  /*02a0*/  ISETP.GE.AND P0, PT, R0, RZ, PT ;  /* 0x000000ff0000720c */ /* 0x000fe40003f06270 */
[----:B------:R-:W-:Y:S02]  /*02b0*/  CS2R R22, SRZ ;  /* 0x0000000000167805 */ /* 0x000fe4000001ff00 */
[----:B------:R-:W-:-:S09]  /*02c0*/  CS2R R24, SRZ ;  /* 0x0000000000187805 */ /* 0x000fd2000001ff00 */
[----:B------:R-:W-:Y:S05]  /*02d0*/  @!P0 BRA `(.L_x_1) ;  /* 0x0000001400708947 */ /* 0x000fea0003800000 */
[----:B------:R-:W-:Y:S01]  /*02e0*/  R2UR UR7, R0 ;  /* 0x00000000000772ca */ /* 0x000fe200000e0000 */
[----:B------:R-:W-:-:S04]  /*02f0*/  IMAD.IADD R7, R5, 0x1, -R0 ;  /* 0x0000000105077824 */ /* 0x000fc800078e0a00 */
[C---:B------:R-:W-:Y:S02]  /*0300*/  VIADD R9, R7.reuse, 0x2 ;  /* 0x0000000207097836 */ /* 0x040fe40000000000 */
[C---:B------:R-:W-:Y:S02]  /*0310*/  VIADD R11, R7.reuse, 0x4 ;  /* 0x00000004070b7836 */ /* 0x040fe40000000000 */
[C---:B------:R-:W-:Y:S02]  /*0320*/  VIADD R13, R7.reuse, 0x5 ;  /* 0x00000005070d7836 */ /* 0x040fe40000000000 */
[C---:B------:R-:W-:Y:S02]  /*0330*/  VIADD R15, R7.reuse, 0x6 ;  /* 0x00000006070f7836 */ /* 0x040fe40000000000 */
[C---:B------:R-:W-:Y:S01]  /*0340*/  VIADD R17, R7.reuse, 0x7 ;  /* 0x0000000707117836 */ /* 0x040fe20000000000 */
[----:B------:R-:W-:Y:S01]  /*0350*/  UIADD3 UR7, UPT, UPT, -UR7, URZ, URZ ;  /* 0x000000ff07077290 */ /* 0x000fe2000fffe1ff */
[----:B------:R-:W-:-:S02]  /*0360*/  VIADD R19, R7, 0x8 ;  /* 0x0000000807137836 */ /* 0x000fc40000000000 */
[C---:B------:R-:W-:Y:S02]  /*0370*/  VIADD R21, R7.reuse, 0x9 ;  /* 0x0000000907157836 */ /* 0x040fe40000000000 */
[C---:B------:R-:W-:Y:S02]  /*0380*/  VIADD R23, R7.reuse, 0xa ;  /* 0x0000000a07177836 */ /* 0x040fe40000000000 */
[C---:B------:R-:W-:Y:S01]  /*0390*/  VIADD R25, R7.reuse, 0xb ;  /* 0x0000000b07197836 */ /* 0x040fe20000000000 */
[----:B------:R-:W-:Y:S01]  /*03a0*/  UMOV UR4, UR7 ;  /* 0x0000000700047c82 */ /* 0x000fe20008000000 */
[C---:B------:R-:W-:Y:S02]  /*03b0*/  VIADD R27, R7.reuse, 0xe ;  /* 0x0000000e071b7836 */ /* 0x040fe40000000000 */
[C---:B------:R-:W-:Y:S02]  /*03c0*/  VIADD R29, R7.reuse, 0xf ;  /* 0x0000000f071d7836 */ /* 0x040fe40000000000 */
[----:B------:R-:W-:-:S02]  /*03d0*/  IMAD R4, R7, R16, R16 ;  /* 0x0000001007047224 */ /* 0x000fc400078e0210 */
[-C--:B------:R-:W-:Y:S02]  /*03e0*/  IMAD R6, R9, R16.reuse, RZ ;  /* 0x0000001009067224 */ /* 0x080fe400078e02ff */
[-C--:B------:R-:W-:Y:S02]  /*03f0*/  IMAD R7, R11, R16.reuse, RZ ;  /* 0x000000100b077224 */ /* 0x080fe400078e02ff */
[-C--:B------:R-:W-:Y:S02]  /*0400*/  IMAD R8, R13, R16.reuse, RZ ;  /* 0x000000100d087224 */ /* 0x080fe400078e02ff */
[-C--:B------:R-:W-:Y:S02]  /*0410*/  IMAD R9, R15, R16.reuse, RZ ;  /* 0x000000100f097224 */ /* 0x080fe400078e02ff */
[-C--:B------:R-:W-:Y:S02]  /*0420*/  IMAD R10, R17, R16.reuse, RZ ;  /* 0x00000010110a7224 */ /* 0x080fe400078e02ff */
[----:B------:R-:W-:-:S02]  /*0430*/  IMAD R11, R19, R16, RZ ;  /* 0x00000010130b7224 */ /* 0x000fc400078e02ff */
[-C--:B------:R-:W-:Y:S02]  /*0440*/  IMAD R12, R21, R16.reuse, RZ ;  /* 0x00000010150c7224 */ /* 0x080fe400078e02ff */
[-C--:B------:R-:W-:Y:S01]  /*0450*/  IMAD R13, R23, R16.reuse, RZ ;  /* 0x00000010170d7224 */ /* 0x080fe200078e02ff */
[----:B------:R-:W-:Y:S01]  /*0460*/  CS2R R22, SRZ ;  /* 0x0000000000167805 */ /* 0x000fe2000001ff00 */
[-C--:B------:R-:W-:Y:S01]  /*0470*/  IMAD R14, R25, R16.reuse, RZ ;  /* 0x00000010190e7224 */ /* 0x080fe200078e02ff */
[----:B------:R-:W-:Y:S01]  /*0480*/  CS2R R24, SRZ ;  /* 0x0000000000187805 */ /* 0x000fe2000001ff00 */
[-C--:B------:R-:W-:Y:S02]  /*0490*/  IMAD R15, R27, R16.reuse, RZ ;  /* 0x000000101b0f7224 */ /* 0x080fe400078e02ff */
[----:B------:R-:W-:-:S07]  /*04a0*/  IMAD R16, R29, R16, RZ ;  /* 0x000000101d107224 */ /* 0x000fce00078e02ff */
.L_x_6:
[----:B------:R-:W0:Y:S01]  /*04b0*/  LDCU UR5, c[0x0][0x3a0] ;  /* 0x00007400ff0577ac */ /* 0x000e220008000800 */
[----:B------:R-:W-:Y:S01]  /*04c0*/  IMAD.U32 R19, RZ, RZ, UR4 ;  /* 0x00000004ff137e24 */ /* 0x000fe2000f8e00ff */
[----:B------:R-:W-:Y:S01]  /*04d0*/  IADD3 R17, P2, PT, R3, UR4, RZ ;  /* 0x0000000403117c10 */ /* 0x000fe2000ff5e0ff */
[----:B------:R-:W-:Y:S02]  /*04e0*/  USHF.R.S32.HI UR9, URZ, 0x1f, UR4 ;  /* 0x0000001fff097899 */ /* 0x000fe40008011404 */
[----:B------:R-:W-:Y:S01]  /*04f0*/  UIADD3 UR4, UPT, UPT, UR4, 0x1, URZ ;  /* 0x0000000104047890 */ /* 0x000fe2000fffe0ff */
[----:B0-----:R-:W-:-:S05]  /*0500*/  IMAD.U32 R0, RZ, RZ, UR5 ;  /* 0x00000005ff007e24 */ /* 0x001fca000f8e00ff */
[C---:B------:R-:W-:Y:S02]  /*0510*/  R2UR UR6, R0.reuse ;  /* 0x00000000000672ca */ /* 0x040fe400000e0000 */
[----:B------:R-:W-:Y:S02]  /*0520*/  ISETP.GE.U32.AND P1, PT, R0, 0x8, PT ;  /* 0x000000080000780c */ /* 0x000fe40003f26070 */
[----:B------:R-:W-:Y:S02]  /*0530*/  ISETP.NE.AND P0, PT, R19, R0, PT ;  /* 0x000000001300720c */ /* 0x000fe40003f05270 */
[----:B------:R-:W-:-:S07]  /*0540*/  LEA.HI.X.SX32 R19, R3, UR9, 0x1, P2 ;  /* 0x0000000903137c11 */ /* 0x000fce00090f0eff */
[----:B------:R-:W-:-:S04]  /*0550*/  USHF.L.U32 UR6, UR6, 0x1, URZ ;  /* 0x0000000106067899 */ /* 0x000fc800080006ff */
[----:B------:R-:W-:Y:S02]  /*0560*/  ULOP3.LUT UR5, UR6, 0xe, URZ, 0xc0, !UPT ;  /* 0x0000000e06057892 */ /* 0x000fe4000f8ec0ff */
[----:B------:R-:W-:Y:S02]  /*0570*/  ULOP3.LUT UR8, UR6, 0x6, URZ, 0xc0, !UPT ;  /* 0x0000000606087892 */ /* 0x000fe4000f8ec0ff */
[----:B------:R-:W-:Y:S02]  /*0580*/  UISETP.GE.U32.AND UP1, UPT, UR5, 0x7, UPT ;  /* 0x000000070500788c */ /* 0x000fe4000bf26070 */
[----:B------:R-:W-:Y:S01]  /*0590*/  UISETP.GE.U32.AND UP2, UPT, UR8, 0x3, UPT ;  /* 0x000000030800788c */ /* 0x000fe2000bf46070 */
[----:B------:R-:W-:Y:S01]  /*05a0*/  UMOV UR5, UR7 ;  /* 0x0000000700057c82 */ /* 0x000fe20008000000 */
[----:B------:R-:W-:Y:S09]  /*05b0*/  @!P1 BRA `(.L_x_2) ;  /* 0x0000000800749947 */ /* 0x000ff20003800000 */
[----:B------:R-:W0:Y:S01]  /*05c0*/  LDC R21, c[0x0][0x398] ;  /* 0x0000e600ff157b82 */ /* 0x000e220000000800 */
[----:B------:R-:W-:Y:S01]  /*05d0*/  IMAD.IADD R2, R5, 0x1, -R0 ;  /* 0x0000000105027824 */ /* 0x000fe200078e0a00 */
[----:B------:R-:W-:Y:S01]  /*05e0*/  ULOP3.LUT UR6, UR6, 0xfffffff0, URZ, 0xc0, !UPT ;  /* 0xfffffff006067892 */ /* 0x000fe2000f8ec0ff */
[----:B------:R-:W-:Y:S01]  /*05f0*/  IMAD.MOV.U32 R20, RZ, RZ, R16 ;  /* 0x000000ffff147224 */ /* 0x000fe200078e0010 */
[----:B------:R-:W1:Y:S01]  /*0600*/  LDCU.64 UR8, c[0x0][0x380] ;  /* 0x00007000ff0877ac */ /* 0x000e620008000a00 */
[C---:B------:R-:W-:Y:S02]  /*0610*/  VIADD R44, R2.reuse, 0x3 ;  /* 0x00000003022c7836 */ /* 0x040fe40000000000 */
[C---:B------:R-:W-:Y:S01]  /*0620*/  VIADD R28, R2.reuse, 0xc ;  /* 0x0000000c021c7836 */ /* 0x040fe20000000000 */
[----:B------:R-:W-:Y:S01]  /*0630*/  UIADD3 UR6, UPT, UPT, -UR6, URZ, URZ ;  /* 0x000000ff06067290 */ /* 0x000fe2000fffe1ff */
[----:B------:R-:W-:Y:S01]  /*0640*/  VIADD R26, R2, 0xd ;  /* 0x0000000d021a7836 */ /* 0x000fe20000000000 */
[----:B------:R-:W-:Y:S01]  /*0650*/  UMOV UR5, UR7 ;  /* 0x0000000700057c82 */ /* 0x000fe20008000000 */
[----:B------:R-:W-:-:S02]  /*0660*/  IMAD.MOV.U32 R18, RZ, RZ, R15 ;  /* 0x000000ffff127224 */ /* 0x000fc400078e000f */
[----:B------:R-:W-:Y:S02]  /*0670*/  IMAD.MOV.U32 R30, RZ, RZ, R14 ;  /* 0x000000ffff1e7224 */ /* 0x000fe400078e000e */
[----:B------:R-:W-:Y:S02]  /*0680*/  IMAD.MOV.U32 R32, RZ, RZ, R13 ;  /* 0x000000ffff207224 */ /* 0x000fe400078e000d */
[----:B------:R-:W-:Y:S02]  /*0690*/  IMAD.MOV.U32 R34, RZ, RZ, R12 ;  /* 0x000000ffff227224 */ /* 0x000fe400078e000c */
[----:B------:R-:W-:Y:S02]  /*06a0*/  IMAD.MOV.U32 R36, RZ, RZ, R11 ;  /* 0x000000ffff247224 */ /* 0x000fe400078e000b */
[----:B------:R-:W-:Y:S02]  /*06b0*/  IMAD.MOV.U32 R38, RZ, RZ, R10 ;  /* 0x000000ffff267224 */ /* 0x000fe400078e000a */
[----:B------:R-:W-:-:S02]  /*06c0*/  IMAD.MOV.U32 R40, RZ, RZ, R9 ;  /* 0x000000ffff287224 */ /* 0x000fc400078e0009 */
[----:B------:R-:W-:Y:S02]  /*06d0*/  IMAD.MOV.U32 R42, RZ, RZ, R8 ;  /* 0x000000ffff2a7224 */ /* 0x000fe400078e0008 */
[----:B------:R-:W-:Y:S02]  /*06e0*/  IMAD.MOV.U32 R33, RZ, RZ, R7 ;  /* 0x000000ffff217224 */ /* 0x000fe400078e0007 */
[----:B------:R-:W-:Y:S02]  /*06f0*/  IMAD.MOV.U32 R29, RZ, RZ, R6 ;  /* 0x000000ffff1d7224 */ /* 0x000fe400078e0006 */
[----:B------:R-:W-:Y:S02]  /*0700*/  IMAD.MOV.U32 R31, RZ, RZ, R4 ;  /* 0x000000ffff1f7224 */ /* 0x000fe400078e0004 */
[-C--:B0-----:R-:W-:Y:S02]  /*0710*/  IMAD R2, R2, R21.reuse, RZ ;  /* 0x0000001502027224 */ /* 0x081fe400078e02ff */
[----:B------:R-:W-:-:S02]  /*0720*/  IMAD R44, R44, R21, RZ ;  /* 0x000000152c2c7224 */ /* 0x000fc400078e02ff */
[-C--:B------:R-:W-:Y:S02]  /*0730*/  IMAD R28, R28, R21.reuse, RZ ;  /* 0x000000151c1c7224 */ /* 0x080fe400078e02ff */
[----:B-1----:R-:W-:-:S07]  /*0740*/  IMAD R35, R26, R21, RZ ;  /* 0x000000151a237224 */ /* 0x002fce00078e02ff */
.L_x_3:
[----:B------:R-:W-:-:S04]  /*0750*/  IADD3 R27, P1, PT, R2, R17, RZ ;  /* 0x00000011021b7210 */ /* 0x000fc80007f3e0ff */
[----:B------:R-:W-:Y:S02]  /*0760*/  LEA.HI.X.SX32 R37, R2, R19, 0x1, P1 ;  /* 0x0000001302257211 */ /* 0x000fe400008f0eff */
[----:B------:R-:W-:-:S04]  /*0770*/  LEA R26, P1, R27, UR8, 0x3 ;  /* 0x000000081b1a7c11 */ /* 0x000fc8000f8218ff */
[----:B------:R-:W-:-:S06]  /*0780*/  LEA.HI.X R27, R27, UR9, R37, 0x3, P1 ;  /* 0x000000091b1b7c11 */ /* 0x000fcc00088f1c25 */
[----:B------:R-:W2:Y:S02]  /*0790*/  LDG.E.64 R26, desc[UR10][R26.64] ;  /* 0x0000000a1a1a7981 */ /* 0x000ea4000c1e1b00 */
[C---:B--2---:R-:W-:Y:S02]  /*07a0*/  DADD R22, R26.reuse, R22 ;  /* 0x000000001a167229 */ /* 0x044fe40000000016 */
[----:B------:R-:W-:Y:S01]  /*07b0*/  DFMA R26, R26, R26, R24 ;  /* 0x0000001a1a1a722b */ /* 0x000fe20000000018 */
[----:B------:R-:W-:-:S04]  /*07c0*/  IADD3 R25, P1, PT, R31, R17, RZ ;  /* 0x000000111f197210 */ /* 0x000fc80007f3e0ff */
[----:B------:R-:W-:Y:S02]  /*07d0*/  LEA.HI.X.SX32 R37, R31, R19, 0x1, P1 ;  /* 0x000000131f257211 */ /* 0x000fe400008f0eff */
[----:B------:R-:W-:-:S04]  /*07e0*/  LEA R24, P1, R25, UR8, 0x3 ;  /* 0x0000000819187c11 */ /* 0x000fc8000f8218ff */
[----:B------:R-:W-:-:S06]  /*07f0*/  LEA.HI.X R25, R25, UR9, R37, 0x3, P1 ;  /* 0x0000000919197c11 */ /* 0x000fcc00088f1c25 */
[----:B------:R-:W2:Y:S01]  /*0800*/  LDG.E.64 R24, desc[UR10][R24.64] ;  /* 0x0000000a18187981 */ /* 0x000ea2000c1e1b00 */
[C---:B------:R-:W-:Y:S01]  /*0810*/  IADD3 R37, P1, PT, R29.reuse, R17, RZ ;  /* 0x000000111d257210 */ /* 0x040fe20007f3e0ff */
[----:B--2---:R-:W-:Y:S02]  /*0820*/  DADD R22, R22, R24 ;  /* 0x0000000016167229 */ /* 0x004fe40000000018 */
[----:B------:R-:W-:Y:S01]  /*0830*/  DFMA R24, R24, R24, R26 ;  /* 0x000000181818722b */ /* 0x000fe2000000001a */
        /* <DEDUP_REMOVED lines=88> */
[----:B------:R-:W-:-:S04]  /*0dc0*/  IADD3 R37, P1, PT, R20, R17, RZ ;  /* 0x0000001114257210 */ /* 0x000fc80007f3e0ff */
[----:B------:R-:W-:Y:S01]  /*0dd0*/  LEA.HI.X.SX32 R39, R20, R19, 0x1, P1 ;  /* 0x0000001314277211 */ /* 0x000fe200008f0eff */
[----:B--2---:R-:W-:Y:S02]  /*0de0*/  DADD R22, R22, R26 ;  /* 0x0000000016167229 */ /* 0x004fe4000000001a */
[----:B------:R-:W-:Y:S01]  /*0df0*/  DFMA R24, R26, R26, R24 ;  /* 0x0000001a1a18722b */ /* 0x000fe20000000018 */
[----:B------:R-:W-:-:S04]  /*0e00*/  LEA R26, P1, R37, UR8, 0x3 ;  /* 0x00000008251a7c11 */ /* 0x000fc8000f8218ff */
[----:B------:R-:W-:-:S06]  /*0e10*/  LEA.HI.X R27, R37, UR9, R39, 0x3, P1 ;  /* 0x00000009251b7c11 */ /* 0x000fcc00088f1c27 */
[----:B------:R-:W2:Y:S01]  /*0e20*/  LDG.E.64 R26, desc[UR10][R26.64] ;  /* 0x0000000a1a1a7981 */ /* 0x000ea2000c1e1b00 */
[----:B------:R-:W-:Y:S01]  /*0e30*/  UIADD3 UR6, UPT, UPT, UR6, 0x10, URZ ;  /* 0x0000001006067890 */ /* 0x000fe2000fffe0ff */
[C---:B------:R-:W-:Y:S01]  /*0e40*/  IMAD R2, R21.reuse, 0x10, R2 ;  /* 0x0000001015027824 */ /* 0x040fe200078e0202 */
[----:B------:R-:W-:Y:S01]  /*0e50*/  UIADD3 UR5, UPT, UPT, UR5, 0x10, URZ ;  /* 0x0000001005057890 */ /* 0x000fe2000fffe0ff */
[C---:B------:R-:W-:Y:S01]  /*0e60*/  IMAD R31, R21.reuse, 0x10, R31 ;  /* 0x00000010151f7824 */ /* 0x040fe200078e021f */
[----:B------:R-:W-:Y:S01]  /*0e70*/  UISETP.NE.AND UP0, UPT, UR6, URZ, UPT ;  /* 0x000000ff0600728c */ /* 0x000fe2000bf05270 */
[C---:B------:R-:W-:Y:S02]  /*0e80*/  IMAD R29, R21.reuse, 0x10, R29 ;  /* 0x00000010151d7824 */ /* 0x040fe400078e021d */
[C---:B------:R-:W-:Y:S02]  /*0e90*/  IMAD R44, R21.reuse, 0x10, R44 ;  /* 0x00000010152c7824 */ /* 0x040fe400078e022c */
[----:B------:R-:W-:-:S02]  /*0ea0*/  IMAD R33, R21, 0x10, R33 ;  /* 0x0000001015217824 */ /* 0x000fc400078e0221 */
[C---:B------:R-:W-:Y:S02]  /*0eb0*/  IMAD R42, R21.reuse, 0x10, R42 ;  /* 0x00000010152a7824 */ /* 0x040fe400078e022a */
[C---:B------:R-:W-:Y:S02]  /*0ec0*/  IMAD R40, R21.reuse, 0x10, R40 ;  /* 0x0000001015287824 */ /* 0x040fe400078e0228 */
[C---:B------:R-:W-:Y:S02]  /*0ed0*/  IMAD R38, R21.reuse, 0x10, R38 ;  /* 0x0000001015267824 */ /* 0x040fe400078e0226 */
[C---:B------:R-:W-:Y:S02]  /*0ee0*/  IMAD R36, R21.reuse, 0x10, R36 ;  /* 0x0000001015247824 */ /* 0x040fe400078e0224 */
[C---:B------:R-:W-:Y:S02]  /*0ef0*/  IMAD R34, R21.reuse, 0x10, R34 ;  /* 0x0000001015227824 */ /* 0x040fe400078e0222 */
[----:B------:R-:W-:-:S02]  /*0f00*/  IMAD R32, R21, 0x10, R32 ;  /* 0x0000001015207824 */ /* 0x000fc400078e0220 */
[C---:B------:R-:W-:Y:S02]  /*0f10*/  IMAD R30, R21.reuse, 0x10, R30 ;  /* 0x00000010151e7824 */ /* 0x040fe400078e021e */
[C---:B------:R-:W-:Y:S02]  /*0f20*/  IMAD R28, R21.reuse, 0x10, R28 ;  /* 0x00000010151c7824 */ /* 0x040fe400078e021c */
[C---:B------:R-:W-:Y:S02]  /*0f30*/  IMAD R35, R21.reuse, 0x10, R35 ;  /* 0x0000001015237824 */ /* 0x040fe400078e0223 */
[C---:B------:R-:W-:Y:S02]  /*0f40*/  IMAD R18, R21.reuse, 0x10, R18 ;  /* 0x0000001015127824 */ /* 0x040fe400078e0212 */
[----:B------:R-:W-:Y:S01]  /*0f50*/  IMAD R20, R21, 0x10, R20 ;  /* 0x0000001015147824 */ /* 0x000fe200078e0214 */
[----:B--2---:R-:W-:Y:S02]  /*0f60*/  DADD R22, R22, R26 ;  /* 0x0000000016167229 */ /* 0x004fe4000000001a */
[----:B------:R-:W-:Y:S01]  /*0f70*/  DFMA R24, R26, R26, R24 ;  /* 0x0000001a1a18722b */ /* 0x000fe20000000018 */
[----:B------:R-:W-:Y:S10]  /*0f80*/  BRA.U UP0, `(.L_x_3) ;  /* 0xfffffff500f07547 */ /* 0x000ff4000b83ffff */
.L_x_2:
[----:B------:R-:W-:Y:S05]  /*0f90*/  BRA.U !UP1, `(.L_x_4) ;  /* 0x0000000509287547 */ /* 0x000fea000b800000 */
[----:B------:R-:W0:Y:S01]  /*0fa0*/  LDCU UR6, c[0x0][0x398] ;  /* 0x00007300ff0677ac */ /* 0x000e220008000800 */
[----:B------:R-:W-:Y:S01]  /*0fb0*/  VIADD R2, R5, UR5 ;  /* 0x0000000505027c36 */ /* 0x000fe20008000000 */
[----:B------:R-:W1:Y:S03]  /*0fc0*/  LDCU.64 UR8, c[0x0][0x380] ;  /* 0x00007000ff0877ac */ /* 0x000e660008000a00 */
[----:B0-----:R-:W-:-:S04]  /*0fd0*/  IMAD R18, R2, UR6, RZ ;  /* 0x0000000602127c24 */ /* 0x001fc8000f8e02ff */
[C---:B------:R-:W-:Y:S01]  /*0fe0*/  VIADD R20, R18.reuse, UR6 ;  /* 0x0000000612147c36 */ /* 0x040fe20008000000 */
[----:B------:R-:W-:-:S04]  /*0ff0*/  IADD3 R21, P1, PT, R18, R17, RZ ;  /* 0x0000001112157210 */ /* 0x000fc80007f3e0ff */
[----:B------:R-:W-:Y:S01]  /*1000*/  LEA.HI.X.SX32 R28, R18, R19, 0x1, P1 ;  /* 0x00000013121c7211 */ /* 0x000fe200008f0eff */
[----:B------:R-:W-:Y:S01]  /*1010*/  VIADD R18, R2, 0x2 ;  /* 0x0000000202127836 */ /* 0x000fe20000000000 */
[C---:B-1----:R-:W-:Y:S02]  /*1020*/  LEA R38, P1, R21.reuse, UR8, 0x3 ;  /* 0x0000000815267c11 */ /* 0x042fe4000f8218ff */
[----:B------:R-:W-:Y:S01]  /*1030*/  IADD3 R26, P2, PT, R20, R17, RZ ;  /* 0x00000011141a7210 */ /* 0x000fe20007f5e0ff */
[----:B------:R-:W-:Y:S01]  /*1040*/  IMAD R18, R18, UR6, RZ ;  /* 0x0000000612127c24 */ /* 0x000fe2000f8e02ff */
[----:B------:R-:W-:Y:S01]  /*1050*/  LEA.HI.X R39, R21, UR9, R28, 0x3, P1 ;  /* 0x0000000915277c11 */ /* 0x000fe200088f1c1c */
[----:B------:R-:W-:Y:S01]  /*1060*/  VIADD R21, R2, 0x3 ;  /* 0x0000000302157836 */ /* 0x000fe20000000000 */
[----:B------:R-:W-:Y:S02]  /*1070*/  LEA.HI.X.SX32 R27, R20, R19, 0x1, P2 ;  /* 0x00000013141b7211 */ /* 0x000fe400010f0eff */
[----:B------:R-:W-:-:S02]  /*1080*/  LEA R36, P1, R26, UR8, 0x3 ;  /* 0x000000081a247c11 */ /* 0x000fc4000f8218ff */
[----:B------:R-:W2:Y:S01]  /*1090*/  LDG.E.64 R38, desc[UR10][R38.64] ;  /* 0x0000000a26267981 */ /* 0x000ea2000c1e1b00 */
[----:B------:R-:W-:Y:S01]  /*10a0*/  IADD3 R28, P2, PT, R18, R17, RZ ;  /* 0x00000011121c7210 */ /* 0x000fe20007f5e0ff */
[----:B------:R-:W-:Y:S01]  /*10b0*/  IMAD R20, R21, UR6, RZ ;  /* 0x0000000615147c24 */ /* 0x000fe2000f8e02ff */
[----:B------:R-:W-:Y:S01]  /*10c0*/  LEA.HI.X R37, R26, UR9, R27, 0x3, P1 ;  /* 0x000000091a257c11 */ /* 0x000fe200088f1c1b */
[----:B------:R-:W-:Y:S01]  /*10d0*/  VIADD R26, R2, 0x4 ;  /* 0x00000004021a7836 */ /* 0x000fe20000000000 */
[----:B------:R-:W-:Y:S02]  /*10e0*/  LEA.HI.X.SX32 R21, R18, R19, 0x1, P2 ;  /* 0x0000001312157211 */ /* 0x000fe400010f0eff */
[----:B------:R-:W-:Y:S02]  /*10f0*/  LEA R34, P1, R28, UR8, 0x3 ;  /* 0x000000081c227c11 */ /* 0x000fe4000f8218ff */
[----:B------:R-:W3:Y:S01]  /*1100*/  LDG.E.64 R36, desc[UR10][R36.64] ;  /* 0x0000000a24247981 */ /* 0x000ee2000c1e1b00 */
[----:B------:R-:W-:Y:S01]  /*1110*/  IADD3 R27, P2, PT, R20, R17, RZ ;  /* 0x00000011141b7210 */ /* 0x000fe20007f5e0ff */
[----:B------:R-:W-:Y:S01]  /*1120*/  IMAD R26, R26, UR6, RZ ;  /* 0x000000061a1a7c24 */ /* 0x000fe2000f8e02ff */
[----:B------:R-:W-:Y:S01]  /*1130*/  LEA.HI.X R35, R28, UR9, R21, 0x3, P1 ;  /* 0x000000091c237c11 */ /* 0x000fe200088f1c15 */
[----:B------:R-:W-:Y:S01]  /*1140*/  VIADD R18, R2, 0x5 ;  /* 0x0000000502127836 */ /* 0x000fe20000000000 */
[----:B------:R-:W-:-:S02]  /*1150*/  LEA.HI.X.SX32 R20, R20, R19, 0x1, P2 ;  /* 0x0000001314147211 */ /* 0x000fc400010f0eff */
[C---:B------:R-:W-:Y:S02]  /*1160*/  LEA R32, P1, R27.reuse, UR8, 0x3 ;  /* 0x000000081b207c11 */ /* 0x040fe4000f8218ff */
[----:B------:R-:W4:Y:S01]  /*1170*/  LDG.E.64 R34, desc[UR10][R34.64] ;  /* 0x0000000a22227981 */ /* 0x000f22000c1e1b00 */
[----:B------:R-:W-:Y:S01]  /*1180*/  IADD3 R21, P2, PT, R26, R17, RZ ;  /* 0x000000111a157210 */ /* 0x000fe20007f5e0ff */
[----:B------:R-:W-:Y:S01]  /*1190*/  IMAD R18, R18, UR6, RZ ;  /* 0x0000000612127c24 */ /* 0x000fe2000f8e02ff */
[----:B------:R-:W-:Y:S01]  /*11a0*/  LEA.HI.X R33, R27, UR9, R20, 0x3, P1 ;  /* 0x000000091b217c11 */ /* 0x000fe200088f1c14 */
[----:B------:R-:W-:Y:S01]  /*11b0*/  VIADD R20, R2, 0x6 ;  /* 0x0000000602147836 */ /* 0x000fe20000000000 */
[----:B------:R-:W-:Y:S02]  /*11c0*/  LEA.HI.X.SX32 R26, R26, R19, 0x1, P2 ;  /* 0x000000131a1a7211 */ /* 0x000fe400010f0eff */
[C---:B------:R-:W-:Y:S02]  /*11d0*/  LEA R30, P1, R21.reuse, UR8, 0x3 ;  /* 0x00000008151e7c11 */ /* 0x040fe4000f8218ff */
[----:B------:R-:W5:Y:S01]  /*11e0*/  LDG.E.64 R32, desc[UR10][R32.64] ;  /* 0x0000000a20207981 */ /* 0x000f62000c1e1b00 */
[----:B------:R-:W-:Y:S01]  /*11f0*/  IADD3 R27, P2, PT, R18, R17, RZ ;  /* 0x00000011121b7210 */ /* 0x000fe20007f5e0ff */
[----:B------:R-:W-:Y:S01]  /*1200*/  IMAD R20, R20, UR6, RZ ;  /* 0x0000000614147c24 */ /* 0x000fe2000f8e02ff */
[----:B------:R-:W-:Y:S01]  /*1210*/  LEA.HI.X R31, R21, UR9, R26, 0x3, P1 ;  /* 0x00000009151f7c11 */ /* 0x000fe200088f1c1a */
[----:B------:R-:W-:Y:S01]  /*1220*/  VIADD R2, R2, 0x7 ;  /* 0x0000000702027836 */ /* 0x000fe20000000000 */
[----:B------:R-:W-:-:S02]  /*1230*/  LEA.HI.X.SX32 R18, R18, R19, 0x1, P2 ;  /* 0x0000001312127211 */ /* 0x000fc400010f0eff */
[C---:B------:R-:W-:Y:S02]  /*1240*/  LEA R26, P1, R27.reuse, UR8, 0x3 ;  /* 0x000000081b1a7c11 */ /* 0x040fe4000f8218ff */
[----:B------:R-:W5:Y:S01]  /*1250*/  LDG.E.64 R30, desc[UR10][R30.64] ;  /* 0x0000000a1e1e7981 */ /* 0x000f62000c1e1b00 */
[----:B------:R-:W-:Y:S01]  /*1260*/  IADD3 R21, P2, PT, R20, R17, RZ ;  /* 0x0000001114157210 */ /* 0x000fe20007f5e0ff */
[----:B------:R-:W-:Y:S01]  /*1270*/  IMAD R2, R2, UR6, RZ ;  /* 0x0000000602027c24 */ /* 0x000fe2000f8e02ff */
[----:B------:R-:W-:Y:S02]  /*1280*/  LEA.HI.X R27, R27, UR9, R18, 0x3, P1 ;  /* 0x000000091b1b7c11 */ /* 0x000fe400088f1c12 */
[----:B------:R-:W-:Y:S02]  /*1290*/  LEA.HI.X.SX32 R28, R20, R19, 0x1, P2 ;  /* 0x00000013141c7211 */ /* 0x000fe400010f0eff */
[----:B------:R-:W-:Y:S02]  /*12a0*/  LEA R20, P1, R21, UR8, 0x3 ;  /* 0x0000000815147c11 */ /* 0x000fe4000f8218ff */
[----:B------:R-:W5:Y:S01]  /*12b0*/  LDG.E.64 R26, desc[UR10][R26.64] ;  /* 0x0000000a1a1a7981 */ /* 0x000f62000c1e1b00 */
[----:B------:R-:W-:-:S02]  /*12c0*/  IADD3 R18, P2, PT, R2, R17, RZ ;  /* 0x0000001102127210 */ /* 0x000fc40007f5e0ff */
[----:B------:R-:W-:Y:S02]  /*12d0*/  LEA.HI.X R21, R21, UR9, R28, 0x3, P1 ;  /* 0x0000000915157c11 */ /* 0x000fe400088f1c1c */
[----:B------:R-:W-:Y:S02]  /*12e0*/  LEA.HI.X.SX32 R29, R2, R19, 0x1, P2 ;  /* 0x00000013021d7211 */ /* 0x000fe400010f0eff */
[C---:B------:R-:W-:Y:S02]  /*12f0*/  LEA R28, P1, R18.reuse, UR8, 0x3 ;  /* 0x00000008121c7c11 */ /* 0x040fe4000f8218ff */
[----:B------:R-:W5:Y:S02]  /*1300*/  LDG.E.64 R20, desc[UR10][R20.64] ;  /* 0x0000000a14147981 */ /* 0x000f64000c1e1b00 */
[----:B------:R-:W-:-:S06]  /*1310*/  LEA.HI.X R29, R18, UR9, R29, 0x3, P1 ;  /* 0x00000009121d7c11 */ /* 0x000fcc00088f1c1d */
[----:B------:R-:W5:Y:S01]  /*1320*/  LDG.E.64 R28, desc[UR10][R28.64] ;  /* 0x0000000a1c1c7981 */ /* 0x000f62000c1e1b00 */
[----:B------:R-:W-:Y:S01]  /*1330*/  UIADD3 UR5, UPT, UPT, UR5, 0x8, URZ ;  /* 0x0000000805057890 */ /* 0x000fe2000fffe0ff */
[----:B--2---:R-:W-:Y:S02]  /*1340*/  DADD R22, R22, R38 ;  /* 0x0000000016167229 */ /* 0x004fe40000000026 */
[----:B------:R-:W-:-:S06]  /*1350*/  DFMA R24, R38, R38, R24 ;  /* 0x000000262618722b */ /* 0x000fcc0000000018 */
[----:B---3--:R-:W-:Y:S02]  /*1360*/  DADD R22, R22, R36 ;  /* 0x0000000016167229 */ /* 0x008fe40000000024 */
[----:B------:R-:W-:-:S06]  /*1370*/  DFMA R24, R36, R36, R24 ;  /* 0x000000242418722b */ /* 0x000fcc0000000018 */
[----:B----4-:R-:W-:Y:S02]  /*1380*/  DADD R22, R22, R34 ;  /* 0x0000000016167229 */ /* 0x010fe40000000022 */
[----:B------:R-:W-:-:S06]  /*1390*/  DFMA R24, R34, R34, R24 ;  /* 0x000000222218722b */ /* 0x000fcc0000000018 */
[----:B-----5:R-:W-:Y:S02]  /*13a0*/  DADD R22, R22, R32 ;  /* 0x0000000016167229 */ /* 0x020fe40000000020 */
[----:B------:R-:W-:-:S06]  /*13b0*/  DFMA R24, R32, R32, R24 ;  /* 0x000000202018722b */ /* 0x000fcc0000000018 */
[----:B------:R-:W-:Y:S02]  /*13c0*/  DADD R22, R22, R30 ;  /* 0x0000000016167229 */ /* 0x000fe4000000001e */
[----:B------:R-:W-:-:S06]  /*13d0*/  DFMA R24, R30, R30, R24 ;  /* 0x0000001e1e18722b */ /* 0x000fcc0000000018 */
[----:B------:R-:W-:Y:S02]  /*13e0*/  DADD R22, R22, R26 ;  /* 0x0000000016167229 */ /* 0x000fe4000000001a */
[----:B------:R-:W-:-:S06]  /*13f0*/  DFMA R24, R26, R26, R24 ;  /* 0x0000001a1a18722b */ /* 0x000fcc0000000018 */
[----:B------:R-:W-:Y:S02]  /*1400*/  DADD R22, R22, R20 ;  /* 0x0000000016167229 */ /* 0x000fe40000000014 */
[----:B------:R-:W-:-:S06]  /*1410*/  DFMA R24, R20, R20, R24 ;  /* 0x000000141418722b */ /* 0x000fcc0000000018 */
[----:B------:R-:W-:Y:S02]  /*1420*/  DADD R22, R22, R28 ;  /* 0x0000000016167229 */ /* 0x000fe4000000001c */
[----:B------:R-:W-:-:S11]  /*1430*/  DFMA R24, R28, R28, R24 ;  /* 0x0000001c1c18722b */ /* 0x000fd60000000018 */
.L_x_4:
[----:B------:R-:W-:Y:S05]  /*1440*/  BRA.U !UP2, `(.L_x_5) ;  /* 0x000000010a987547 */ /* 0x000fea000b800000 */
[----:B------:R-:W0:Y:S01]  /*1450*/  LDCU UR6, c[0x0][0x398] ;  /* 0x00007300ff0677ac */ /* 0x000e220008000800 */
[----:B------:R-:W-:Y:S01]  /*1460*/  VIADD R2, R5, UR5 ;  /* 0x0000000505027c36 */ /* 0x000fe20008000000 */
[----:B------:R-:W1:Y:S03]  /*1470*/  LDCU.64 UR8, c[0x0][0x380] ;  /* 0x00007000ff0877ac */ /* 0x000e660008000a00 */
[C---:B------:R-:W-:Y:S02]  /*1480*/  VIADD R27, R2.reuse, 0x2 ;  /* 0x00000002021b7836 */ /* 0x040fe40000000000 */
[C---:B------:R-:W-:Y:S02]  /*1490*/  VIADD R28, R2.reuse, 0x3 ;  /* 0x00000003021c7836 */ /* 0x040fe40000000000 */
[----:B0-----:R-:W-:Y:S02]  /*14a0*/  IMAD R18, R2, UR6, RZ ;  /* 0x0000000602127c24 */ /* 0x001fe4000f8e02ff */
[----:B------:R-:W-:-:S02]  /*14b0*/  IMAD R2, R27, UR6, RZ ;  /* 0x000000061b027c24 */ /* 0x000fc4000f8e02ff */
[C---:B------:R-:W-:Y:S01]  /*14c0*/  VIADD R26, R18.reuse, UR6 ;  /* 0x00000006121a7c36 */ /* 0x040fe20008000000 */
[----:B------:R-:W-:-:S04]  /*14d0*/  IADD3 R20, P1, PT, R18, R17, RZ ;  /* 0x0000001112147210 */ /* 0x000fc80007f3e0ff */
[----:B------:R-:W-:Y:S02]  /*14e0*/  LEA.HI.X.SX32 R21, R18, R19, 0x1, P1 ;  /* 0x0000001312157211 */ /* 0x000fe400008f0eff */
[----:B-1----:R-:W-:Y:S02]  /*14f0*/  LEA R30, P1, R20, UR8, 0x3 ;  /* 0x00000008141e7c11 */ /* 0x002fe4000f8218ff */
[----:B------:R-:W-:Y:S02]  /*1500*/  IADD3 R18, P2, PT, R26, R17, RZ ;  /* 0x000000111a127210 */ /* 0x000fe40007f5e0ff */
[----:B------:R-:W-:Y:S02]  /*1510*/  LEA.HI.X R31, R20, UR9, R21, 0x3, P1 ;  /* 0x00000009141f7c11 */ /* 0x000fe400088f1c15 */
[----:B------:R-:W-:Y:S02]  /*1520*/  LEA.HI.X.SX32 R21, R26, R19, 0x1, P2 ;  /* 0x000000131a157211 */ /* 0x000fe400010f0eff */
[----:B------:R-:W-:-:S02]  /*1530*/  LEA R20, P1, R18, UR8, 0x3 ;  /* 0x0000000812147c11 */ /* 0x000fc4000f8218ff */
[----:B------:R-:W2:Y:S01]  /*1540*/  LDG.E.64 R30, desc[UR10][R30.64] ;  /* 0x0000000a1e1e7981 */ /* 0x000ea2000c1e1b00 */
[----:B------:R-:W-:Y:S01]  /*1550*/  IADD3 R27, P2, PT, R2, R17, RZ ;  /* 0x00000011021b7210 */ /* 0x000fe20007f5e0ff */
[----:B------:R-:W-:Y:S01]  /*1560*/  IMAD R28, R28, UR6, RZ ;  /* 0x000000061c1c7c24 */ /* 0x000fe2000f8e02ff */
[----:B------:R-:W-:Y:S02]  /*1570*/  LEA.HI.X R21, R18, UR9, R21, 0x3, P1 ;  /* 0x0000000912157c11 */ /* 0x000fe400088f1c15 */
[----:B------:R-:W-:Y:S02]  /*1580*/  LEA.HI.X.SX32 R2, R2, R19, 0x1, P2 ;  /* 0x0000001302027211 */ /* 0x000fe400010f0eff */
[----:B------:R-:W-:Y:S02]  /*1590*/  LEA R26, P1, R27, UR8, 0x3 ;  /* 0x000000081b1a7c11 */ /* 0x000fe4000f8218ff */
[----:B------:R-:W3:Y:S01]  /*15a0*/  LDG.E.64 R20, desc[UR10][R20.64] ;  /* 0x0000000a14147981 */ /* 0x000ee2000c1e1b00 */
[----:B------:R-:W-:-:S02]  /*15b0*/  IADD3 R18, P2, PT, R28, R17, RZ ;  /* 0x000000111c127210 */ /* 0x000fc40007f5e0ff */
[----:B------:R-:W-:Y:S02]  /*15c0*/  LEA.HI.X R27, R27, UR9, R2, 0x3, P1 ;  /* 0x000000091b1b7c11 */ /* 0x000fe400088f1c02 */
[----:B------:R-:W-:Y:S02]  /*15d0*/  LEA.HI.X.SX32 R29, R28, R19, 0x1, P2 ;  /* 0x000000131c1d7211 */ /* 0x000fe400010f0eff */
[C---:B------:R-:W-:Y:S02]  /*15e0*/  LEA R28, P1, R18.reuse, UR8, 0x3 ;  /* 0x00000008121c7c11 */ /* 0x040fe4000f8218ff */
[----:B------:R-:W4:Y:S02]  /*15f0*/  LDG.E.64 R26, desc[UR10][R26.64] ;  /* 0x0000000a1a1a7981 */ /* 0x000f24000c1e1b00 */
        /* <DEDUP_REMOVED lines=10> */
[----:B------:R-:W-:-:S11]  /*16a0*/  DFMA R24, R28, R28, R24 ;  /* 0x0000001c1c18722b */ /* 0x000fd60000000018 */
.L_x_5:
[----:B------:R-:W0:Y:S01]  /*16b0*/  LDC R28, c[0x0][0x398] ;  /* 0x0000e600ff1c7b82 */ /* 0x000e220000000800 */
[----:B------:R-:W-:Y:S01]  /*16c0*/  LOP3.LUT R2, R0, 0x1, RZ, 0xc0, !PT ;  /* 0x0000000100027812 */ /* 0x000fe200078ec0ff */
[----:B------:R-:W1:Y:S01]  /*16d0*/  LDCU.64 UR8, c[0x0][0x380] ;  /* 0x00007000ff0877ac */ /* 0x000e620008000a00 */
[----:B------:R-:W-:Y:S02]  /*16e0*/  VIADD R27, R5, UR5 ;  /* 0x00000005051b7c36 */ /* 0x000fe40008000000 */
[----:B------:R-:W-:Y:S02]  /*16f0*/  ISETP.NE.U32.AND P1, PT, R2, 0x1, PT ;  /* 0x000000010200780c */ /* 0x000fe40003f25070 */
[----:B0-----:R-:W-:-:S11]  /*1700*/  IMAD R2, R27, R28, RZ ;  /* 0x0000001c1b027224 */ /* 0x001fd600078e02ff */
[----:B------:R-:W-:Y:S01]  /*1710*/  @!P1 IMAD R18, R27, R28, R28 ;  /* 0x0000001c1b129224 */ /* 0x000fe200078e021c */
[----:B------:R-:W-:-:S04]  /*1720*/  IADD3 R21, P2, PT, R2, R17, RZ ;  /* 0x0000001102157210 */ /* 0x000fc80007f5e0ff */
[----:B------:R-:W-:Y:S01]  /*1730*/  LEA.HI.X.SX32 R26, R2, R19, 0x1, P2 ;  /* 0x00000013021a7211 */ /* 0x000fe200010f0eff */
[----:B------:R-:W-:Y:S01]  /*1740*/  @!P1 VIADD R2, R27, 0x2 ;  /* 0x000000021b029836 */ /* 0x000fe20000000000 */
[C---:B-1----:R-:W-:Y:S02]  /*1750*/  LEA R20, P2, R21.reuse, UR8, 0x3 ;  /* 0x0000000815147c11 */ /* 0x042fe4000f8418ff */
[----:B------:R-:W-:Y:S01]  /*1760*/  @!P1 IADD3 R27, P3, PT, R18, R17, RZ ;  /* 0x00000011121b9210 */ /* 0x000fe20007f7e0ff */
[----:B------:R-:W-:Y:S01]  /*1770*/  @!P1 IMAD R2, R2, R28, RZ ;  /* 0x0000001c02029224 */ /* 0x000fe200078e02ff */
[----:B------:R-:W-:Y:S02]  /*1780*/  LEA.HI.X R21, R21, UR9, R26, 0x3, P2 ;  /* 0x0000000915157c11 */ /* 0x000fe400090f1c1a */
[----:B------:R-:W-:Y:S02]  /*1790*/  @!P1 LEA.HI.X.SX32 R18, R18, R19, 0x1, P3 ;  /* 0x0000001312129211 */ /* 0x000fe400018f0eff */
[----:B------:R-:W-:-:S02]  /*17a0*/  @!P1 LEA R26, P2, R27, UR8, 0x3 ;  /* 0x000000081b1a9c11 */ /* 0x000fc4000f8418ff */
[----:B------:R-:W2:Y:S01]  /*17b0*/  LDG.E.64 R20, desc[UR10][R20.64] ;  /* 0x0000000a14147981 */ /* 0x000ea2000c1e1b00 */
[C---:B------:R-:W-:Y:S02]  /*17c0*/  @!P1 IADD3 R17, P3, PT, R2.reuse, R17, RZ ;  /* 0x0000001102119210 */ /* 0x040fe40007f7e0ff */
[----:B------:R-:W-:Y:S02]  /*17d0*/  @!P1 LEA.HI.X R27, R27, UR9, R18, 0x3, P2 ;  /* 0x000000091b1b9c11 */ /* 0x000fe400090f1c12 */
[----:B------:R-:W-:Y:S02]  /*17e0*/  @!P1 LEA.HI.X.SX32 R2, R2, R19, 0x1, P3 ;  /* 0x0000001302029211 */ /* 0x000fe400018f0eff */
[C---:B------:R-:W-:Y:S02]  /*17f0*/  @!P1 LEA R18, P2, R17.reuse, UR8, 0x3 ;  /* 0x0000000811129c11 */ /* 0x040fe4000f8418ff */
[----:B------:R-:W3:Y:S02]  /*1800*/  @!P1 LDG.E.64 R26, desc[UR10][R26.64] ;  /* 0x0000000a1a1a9981 */ /* 0x000ee4000c1e1b00 */
[----:B------:R-:W-:-:S06]  /*1810*/  @!P1 LEA.HI.X R19, R17, UR9, R2, 0x3, P2 ;  /* 0x0000000911139c11 */ /* 0x000fcc00090f1c02 */
[----:B------:R-:W4:Y:S01]  /*1820*/  @!P1 LDG.E.64 R18, desc[UR10][R18.64] ;  /* 0x0000000a12129981 */ /* 0x000f22000c1e1b00 */
[C---:B--2---:R-:W-:Y:S02]  /*1830*/  DADD R22, R20.reuse, R22 ;  /* 0x0000000014167229 */ /* 0x044fe40000000016 */
[----:B------:R-:W-:-:S06]  /*1840*/  DFMA R24, R20, R20, R24 ;  /* 0x000000141418722b */ /* 0x000fcc0000000018 */
[----:B---3--:R-:W-:Y:S02]  /*1850*/  @!P1 DADD R28, R22, R26 ;  /* 0x00000000161c9229 */ /* 0x008fe4000000001a */
[----:B------:R-:W-:-:S06]  /*1860*/  @!P1 DFMA R20, R26, R26, R24 ;  /* 0x0000001a1a14922b */ /* 0x000fcc0000000018 */
[----:B----4-:R-:W-:Y:S02]  /*1870*/  @!P1 DADD R22, R28, R18 ;  /* 0x000000001c169229 */ /* 0x010fe40000000012 */
[----:B------:R-:W-:Y:S01]  /*1880*/  @!P1 DFMA R24, R18, R18, R20 ;  /* 0x000000121218922b */ /* 0x000fe20000000014 */
[----:B------:R-:W-:Y:S10]  /*1890*/  @P0 BRA `(.L_x_6) ;  /* 0xffffffec00040947 */ /* 0x000ff4000383ffff */
.L_x_1:
[----:B------:R-:W-:Y:S01]  /*18a0*/  IMAD.SHL.U32 R7, R0, 0x2, RZ ;  /* 0x0000000200077824 */ /* 0x000fe200078e00ff */
[----:B------:R-:W-:Y:S01]  /*18b0*/  FSETP.GEU.AND P1, PT, |R23|, 6.5827683646048100446e-37, PT ;  /* 0x036000001700780b */ /* 0x000fe20003f2e200 */
[----:B------:R-:W-:Y:S01]  /*18c0*/  IMAD.MOV.U32 R6, RZ, RZ, 0x1 ;  /* 0x00000001ff067424 */ /* 0x000fe200078e00ff */
[----:B------:R-:W-:Y:S01]  /*18d0*/  BSSY.RECONVERGENT B0, `(.L_x_7) ;  /* 0x0000018000007945 */ /* 0x000fe20003800200 */
[----:B------:R-:W-:-:S05]  /*18e0*/  IMAD R0, R7, R7, R7 ;  /* 0x0000000707007224 */ /* 0x000fca00078e0207 */
[----:B------:R-:W-:-:S04]  /*18f0*/  IADD3 R0, PT, PT, R7, 0x1, R0 ;  /* 0x0000000107007810 */ /* 0x000fc80007ffe000 */
[----:B------:R-:W0:Y:S08]  /*1900*/  I2F.F64.U32 R10, R0 ;  /* 0x00000000000a7312 */ /* 0x000e300000201800 */
[----:B0-----:R-:W0:Y:S02]  /*1910*/  MUFU.RCP64H R7, R11 ;  /* 0x0000000b00077308 */ /* 0x001e240000001800 */
[----:B0-----:R-:W-:-:S08]  /*1920*/  DFMA R8, -R10, R6, 1 ;  /* 0x3ff000000a08742b */ /* 0x001fd00000000106 */
[----:B------:R-:W-:-:S08]  /*1930*/  DFMA R8, R8, R8, R8 ;  /* 0x000000080808722b */ /* 0x000fd00000000008 */
[----:B------:R-:W-:-:S08]  /*1940*/  DFMA R8, R6, R8, R6 ;  /* 0x000000080608722b */ /* 0x000fd00000000006 */
[----:B------:R-:W-:-:S08]  /*1950*/  DFMA R6, -R10, R8, 1 ;  /* 0x3ff000000a06742b */ /* 0x000fd00000000108 */
[----:B------:R-:W-:-:S08]  /*1960*/  DFMA R6, R8, R6, R8 ;  /* 0x000000060806722b */ /* 0x000fd00000000008 */
[----:B------:R-:W-:-:S08]  /*1970*/  DMUL R8, R6, R22 ;  /* 0x0000001606087228 */ /* 0x000fd00000000000 */
[----:B------:R-:W-:-:S08]  /*1980*/  DFMA R12, -R10, R8, R22 ;  /* 0x000000080a0c722b */ /* 0x000fd00000000116 */
[----:B------:R-:W-:-:S10]  /*1990*/  DFMA R6, R6, R12, R8 ;  /* 0x0000000c0606722b */ /* 0x000fd40000000008 */
[----:B------:R-:W-:-:S05]  /*19a0*/  FFMA R0, RZ, R11, R7 ;  /* 0x0000000bff007223 */ /* 0x000fca0000000007 */
[----:B------:R-:W-:-:S13]  /*19b0*/  FSETP.GT.AND P0, PT, |R0|, 1.469367938527859385e-39, PT ;  /* 0x001000000000780b */ /* 0x000fda0003f04200 */
[----:B------:R-:W-:Y:S05]  /*19c0*/  @P0 BRA P1, `(.L_x_8) ;  /* 0x0000000000200947 */ /* 0x000fea0000800000 */
[----:B------:R-:W-:Y:S01]  /*19d0*/  IMAD.MOV.U32 R14, RZ, RZ, R22 ;  /* 0x000000ffff0e7224 */ /* 0x000fe200078e0016 */
[----:B------:R-:W-:Y:S01]  /*19e0*/  MOV R0, 0x1a30 ;  /* 0x00001a3000007802 */ /* 0x000fe20000000f00 */
[----:B------:R-:W-:Y:S02]  /*19f0*/  IMAD.MOV.U32 R15, RZ, RZ, R23 ;  /* 0x000000ffff0f7224 */ /* 0x000fe400078e0017 */
[----:B------:R-:W-:Y:S02]  /*1a00*/  IMAD.MOV.U32 R12, RZ, RZ, R10 ;  /* 0x000000ffff0c7224 */ /* 0x000fe400078e000a */
[----:B------:R-:W-:-:S07]  /*1a10*/  IMAD.MOV.U32 R13, RZ, RZ, R11 ;  /* 0x000000ffff0d7224 */ /* 0x000fce00078e000b */
[----:B------:R-:W-:Y:S05]  /*1a20*/  CALL.REL.NOINC `($__internal_0_$__cuda_sm20_div_rn_f64_full) ;  /* 0x0000000400107944 */ /* 0x000fea0003c00000 */
[----:B------:R-:W-:Y:S02]  /*1a30*/  IMAD.MOV.U32 R6, RZ, RZ, R20 ;  /* 0x000000ffff067224 */ /* 0x000fe400078e0014 */
[----:B------:R-:W-:-:S07]  /*1a40*/  IMAD.MOV.U32 R7, RZ, RZ, R21 ;  /* 0x000000ffff077224 */ /* 0x000fce00078e0015 */
.L_x_8:
[----:B------:R-:W-:Y:S05]  /*1a50*/  BSYNC.RECONVERGENT B0 ;  /* 0x0000000000007941 */ /* 0x000fea0003800200 */
.L_x_7:
[----:B------:R-:W0:Y:S01]  /*1a60*/  MUFU.RCP64H R9, R11 ;  /* 0x0000000b00097308 */ /* 0x000e220000001800 */
[----:B------:R-:W-:Y:S01]  /*1a70*/  IMAD.MOV.U32 R8, RZ, RZ, 0x1 ;  /* 0x00000001ff087424 */ /* 0x000fe200078e00ff */
[----:B------:R-:W-:Y:S01]  /*1a80*/  FSETP.GEU.AND P1, PT, |R25|, 6.5827683646048100446e-37, PT ;  /* 0x036000001900780b */ /* 0x000fe20003f2e200 */
[----:B------:R-:W-:Y:S04]  /*1a90*/  BSSY.RECONVERGENT B0, `(.L_x_9) ;  /* 0x0000014000007945 */ /* 0x000fe80003800200 */
        /* <DEDUP_REMOVED lines=19> */
.L_x_10:
[----:B------:R-:W-:Y:S05]  /*1bd0*/  BSYNC.RECONVERGENT B0 ;  /* 0x0000000000007941 */ /* 0x000fea0003800200 */
.L_x_9:
[----:B------:R-:W0:Y:S02]  /*1be0*/  LDCU.64 UR4, c[0x0][0x398] ;  /* 0x00007300ff0477ac */ /* 0x000e240008000a00 */
[----:B0-----:R-:W-:-:S04]  /*1bf0*/  ISETP.GE.AND P0, PT, R5, UR5, PT ;  /* 0x0000000505007c0c */ /* 0x001fc8000bf06270 */
[----:B------:R-:W-:-:S04]  /*1c00*/  ISETP.GE.OR P0, PT, R3, UR4, P0 ;  /* 0x0000000403007c0c */ /* 0x000fc80008706670 */
[----:B------:R-:W-:-:S13]  /*1c10*/  ISETP.LT.OR P0, PT, R3, RZ, P0 ;  /* 0x000000ff0300720c */ /* 0x000fda0000701670 */
[----:B------:R-:W-:Y:S05]  /*1c20*/  @P0 EXIT ;  /* 0x000000000000094d */ /* 0x000fea0003800000 */
[----:B------:R-:W-:Y:S01]  /*1c30*/  DFMA R14, -R6, R6, R8 ;  /* 0x00000006060e722b */ /* 0x000fe20000000108 */
[----:B------:R-:W-:Y:S01]  /*1c40*/  IMAD.MOV.U32 R12, RZ, RZ, 0x0 ;  /* 0x00000000ff0c7424 */ /* 0x000fe200078e00ff */
[----:B------:R-:W-:Y:S01]  /*1c50*/  BSSY.RECONVERGENT B0, `(.L_x_11) ;  /* 0x0000012000007945 */ /* 0x000fe20003800200 */
[----:B------:R-:W-:-:S03]  /*1c60*/  IMAD.MOV.U32 R13, RZ, RZ, 0x3fd80000 ;  /* 0x3fd80000ff0d7424 */ /* 0x000fc600078e00ff */
[----:B------:R-:W0:Y:S04]  /*1c70*/  MUFU.RSQ64H R9, R15 ;  /* 0x0000000f00097308 */ /* 0x000e280000001c00 */
[----:B------:R-:W-:-:S05]  /*1c80*/  VIADD R8, R15, 0xfcb00000 ;  /* 0xfcb000000f087836 */ /* 0x000fca0000000000 */
[----:B------:R-:W-:Y:S01]  /*1c90*/  ISETP.GE.U32.AND P0, PT, R8, 0x7ca00000, PT ;  /* 0x7ca000000800780c */ /* 0x000fe20003f06070 */
[----:B0-----:R-:W-:-:S08]  /*1ca0*/  DMUL R10, R8, R8 ;  /* 0x00000008080a7228 */ /* 0x001fd00000000000 */
[----:B------:R-:W-:-:S08]  /*1cb0*/  DFMA R10, R14, -R10, 1 ;  /* 0x3ff000000e0a742b */ /* 0x000fd0000000080a */
[----:B------:R-:W-:Y:S02]  /*1cc0*/  DFMA R12, R10, R12, 0.5 ;  /* 0x3fe000000a0c742b */ /* 0x000fe4000000000c */
[----:B------:R-:W-:-:S08]  /*1cd0*/  DMUL R10, R8, R10 ;  /* 0x0000000a080a7228 */ /* 0x000fd00000000000 */
[----:B------:R-:W-:-:S08]  /*1ce0*/  DFMA R16, R12, R10, R8 ;  /* 0x0000000a0c10722b */ /* 0x000fd00000000008 */
[----:B------:R-:W-:Y:S02]  /*1cf0*/  DMUL R18, R14, R16 ;  /* 0x000000100e127228 */ /* 0x000fe40000000000 */
[----:B------:R-:W-:Y:S02]  /*1d00*/  VIADD R13, R17, 0xfff00000 ;  /* 0xfff00000110d7836 */ /* 0x000fe40000000000 */
[----:B------:R-:W-:-:S04]  /*1d10*/  IMAD.MOV.U32 R12, RZ, RZ, R16 ;  /* 0x000000ffff0c7224 */ /* 0x000fc800078e0010 */
[----:B------:R-:W-:-:S08]  /*1d20*/  DFMA R20, R18, -R18, R14 ;  /* 0x800000121214722b */ /* 0x000fd0000000000e */
[----:B------:R-:W-:Y:S01]  /*1d30*/  DFMA R10, R20, R12, R18 ;  /* 0x0000000c140a722b */ /* 0x000fe20000000012 */
[----:B------:R-:W-:Y:S10]  /*1d40*/  @!P0 BRA `(.L_x_12) ;  /* 0x0000000000088947 */ /* 0x000ff40003800000 */
[----:B------:R-:W-:-:S07]  /*1d50*/  MOV R0, 0x1d70 ;  /* 0x00001d7000007802 */ /* 0x000fce0000000f00 */
[----:B------:R-:W-:Y:S05]  /*1d60*/  CALL.REL.NOINC `($__internal_1_$__cuda_sm20_dsqrt_rn_f64_mediumpath_v1) ;  /* 0x0000000400ac7944 */ /* 0x000fea0003c00000 */
.L_x_12:
[----:B------:R-:W-:Y:S05]  /*1d70*/  BSYNC.RECONVERGENT B0 ;  /* 0x0000000000007941 */ /* 0x000fea0003800200 */
.L_x_11:
[----:B------:R-:W0:Y:S01]  /*1d80*/  LDCU UR4, c[0x0][0x398] ;  /* 0x00007300ff0477ac */ /* 0x000e220008000800 */
[----:B------:R-:W1:Y:S01]  /*1d90*/  LDCU.64 UR6, c[0x0][0x388] ;  /* 0x00007100ff0677ac */ /* 0x000e620008000a00 */
[----:B------:R-:W2:Y:S01]  /*1da0*/  LDCU.64 UR8, c[0x0][0x390] ;  /* 0x00007200ff0877ac */ /* 0x000ea20008000a00 */
[----:B0-----:R-:W-:-:S05]  /*1db0*/  IMAD R0, R5, UR4, RZ ;  /* 0x0000000405007c24 */ /* 0x001fca000f8e02ff */
[----:B------:R-:W-:-:S04]  /*1dc0*/  IADD3 R3, P0, PT, R3, R0, RZ ;  /* 0x0000000003037210 */ /* 0x000fc80007f1e0ff */
[----:B------:R-:W-:Y:S01]  /*1dd0*/  LEA.HI.X.SX32 R0, R0, RZ, 0x1, P0 ;  /* 0x000000ff00007211 */ /* 0x000fe200000f0eff */
[----:B------:R-:W-:-:S03]  /*1de0*/  IMAD.SHL.U32 R4, R3, 0x8, RZ ;  /* 0x0000000803047824 */ /* 0x000fc600078e00ff */
[----:B------:R-:W-:Y:S02]  /*1df0*/  SHF.L.U64.HI R0, R3, 0x3, R0 ;  /* 0x0000000303007819 */ /* 0x000fe40000010200 */
[C---:B-1----:R-:W-:Y:S02]  /*1e00*/  IADD3 R2, P0, PT, R4.reuse, UR6, RZ ;  /* 0x0000000604027c10 */ /* 0x042fe4000ff1e0ff */
[----:B--2---:R-:W-:Y:S02]  /*1e10*/  IADD3 R4, P1, PT, R4, UR8, RZ ;  /* 0x0000000804047c10 */ /* 0x004fe4000ff3e0ff */
[C---:B------:R-:W-:Y:S02]  /*1e20*/  IADD3.X R3, PT, PT, R0.reuse, UR7, RZ, P0, !PT ;  /* 0x0000000700037c10 */ /* 0x040fe400087fe4ff */
[----:B------:R-:W-:-:S03]  /*1e30*/  IADD3.X R5, PT, PT, R0, UR9, RZ, P1, !PT ;  /* 0x0000000900057c10 */ /* 0x000fc60008ffe4ff */
[----:B------:R-:W-:Y:S04]  /*1e40*/  STG.E.64 desc[UR10][R2.64], R6 ;  /* 0x0000000602007986 */ /* 0x000fe8000c101b0a */
[----:B------:R-:W-:Y:S01]  /*1e50*/  STG.E.64 desc[UR10][R4.64], R10 ;  /* 0x0000000a04007986 */ /* 0x000fe2000c101b0a */
[----:B------:R-:W-:Y:S05]  /*1e60*/  EXIT ;  /* 0x000000000000794d */ /* 0x000fea0003800000 */
        .weak           $__internal_0_$__cuda_sm20_div_rn_f64_full
        .type           $__internal_0_$__cuda_sm20_div_rn_f64_full,@function
        .size           $__internal_0_$__cuda_sm20_div_rn_f64_full,($__internal_1_$__cuda_sm20_dsqrt_rn_f64_mediumpath_v1 - $__internal_0_$__cuda_sm20_div_rn_f64_full)
$__internal_0_$__cuda_sm20_div_rn_f64_full:
[C---:B------:R-:W-:Y:S01]  /*1e70*/  FSETP.GEU.AND P0, PT, |R13|.reuse, 1.469367938527859385e-39, PT ;  /* 0x001000000d00780b */ /* 0x040fe20003f0e200 */
[----:B------:R-:W-:Y:S01]  /*1e80*/  IMAD.MOV.U32 R16, RZ, RZ, 0x1 ;  /* 0x00000001ff107424 */ /* 0x000fe200078e00ff */
[----:B------:R-:W-:Y:S01]  /*1e90*/  LOP3.LUT R8, R13, 0x800fffff, RZ, 0xc0, !PT ;  /* 0x800fffff0d087812 */ /* 0x000fe200078ec0ff */
[----:B------:R-:W-:Y:S01]  /*1ea0*/  IMAD.MOV.U32 R4, RZ, RZ, 0x1ca00000 ;  /* 0x1ca00000ff047424 */ /* 0x000fe200078e00ff */
[C---:B------:R-:W-:Y:S01]  /*1eb0*/  FSETP.GEU.AND P2, PT, |R15|.reuse, 1.469367938527859385e-39, PT ;  /* 0x001000000f00780b */ /* 0x040fe20003f4e200 */
[----:B------:R-:W-:Y:S01]  /*1ec0*/  BSSY.RECONVERGENT B1, `(.L_x_13) ;  /* 0x0000052000017945 */ /* 0x000fe20003800200 */
[----:B------:R-:W-:Y:S01]  /*1ed0*/  LOP3.LUT R9, R8, 0x3ff00000, RZ, 0xfc, !PT ;  /* 0x3ff0000008097812 */ /* 0x000fe200078efcff */
[----:B------:R-:W-:Y:S01]  /*1ee0*/  IMAD.MOV.U32 R8, RZ, RZ, R12 ;  /* 0x000000ffff087224 */ /* 0x000fe200078e000c */
[----:B------:R-:W-:Y:S02]  /*1ef0*/  LOP3.LUT R2, R15, 0x7ff00000, RZ, 0xc0, !PT ;  /* 0x7ff000000f027812 */ /* 0x000fe400078ec0ff */
[----:B------:R-:W-:-:S03]  /*1f00*/  LOP3.LUT R26, R13, 0x7ff00000, RZ, 0xc0, !PT ;  /* 0x7ff000000d1a7812 */ /* 0x000fc600078ec0ff */
[----:B------:R-:W-:Y:S01]  /*1f10*/  @!P0 DMUL R8, R12, 8.98846567431157953865e+307 ;  /* 0x7fe000000c088828 */ /* 0x000fe20000000000 */
[C---:B------:R-:W-:Y:S01]  /*1f20*/  ISETP.GE.U32.AND P1, PT, R2.reuse, R26, PT ;  /* 0x0000001a0200720c */ /* 0x040fe20003f26070 */
[----:B------:R-:W-:Y:S02]  /*1f30*/  IMAD.MOV.U32 R27, RZ, RZ, R2 ;  /* 0x000000ffff1b7224 */ /* 0x000fe400078e0002 */
[----:B------:R-:W-:Y:S02]  /*1f40*/  @!P2 LOP3.LUT R21, R13, 0x7ff00000, RZ, 0xc0, !PT ;  /* 0x7ff000000d15a812 */ /* 0x000fe400078ec0ff */
[----:B------:R-:W0:Y:S02]  /*1f50*/  MUFU.RCP64H R17, R9 ;  /* 0x0000000900117308 */ /* 0x000e240000001800 */
[----:B------:R-:W-:Y:S02]  /*1f60*/  @!P2 ISETP.GE.U32.AND P3, PT, R2, R21, PT ;  /* 0x000000150200a20c */ /* 0x000fe40003f66070 */
[----:B------:R-:W-:-:S05]  /*1f70*/  @!P0 LOP3.LUT R26, R9, 0x7ff00000, RZ, 0xc0, !PT ;  /* 0x7ff00000091a8812 */ /* 0x000fca00078ec0ff */
[----:B------:R-:W-:Y:S01]  /*1f80*/  VIADD R29, R26, 0xffffffff ;  /* 0xffffffff1a1d7836 */ /* 0x000fe20000000000 */
[----:B0-----:R-:W-:-:S08]  /*1f90*/  DFMA R18, R16, -R8, 1 ;  /* 0x3ff000001012742b */ /* 0x001fd00000000808 */
[----:B------:R-:W-:-:S08]  /*1fa0*/  DFMA R18, R18, R18, R18 ;  /* 0x000000121212722b */ /* 0x000fd00000000012 */
[----:B------:R-:W-:Y:S01]  /*1fb0*/  DFMA R20, R16, R18, R16 ;  /* 0x000000121014722b */ /* 0x000fe20000000010 */
[C---:B------:R-:W-:Y:S01]  /*1fc0*/  @!P2 SEL R19, R4.reuse, 0x63400000, !P3 ;  /* 0x634000000413a807 */ /* 0x040fe20005800000 */
[----:B------:R-:W-:Y:S01]  /*1fd0*/  IMAD.MOV.U32 R16, RZ, RZ, R14 ;  /* 0x000000ffff107224 */ /* 0x000fe200078e000e */
[----:B------:R-:W-:Y:S01]  /*1fe0*/  SEL R17, R4, 0x63400000, !P1 ;  /* 0x6340000004117807 */ /* 0x000fe20004800000 */
[----:B------:R-:W-:Y:S01]  /*1ff0*/  @!P2 IMAD.MOV.U32 R18, RZ, RZ, RZ ;  /* 0x000000ffff12a224 */ /* 0x000fe200078e00ff */
[--C-:B------:R-:W-:Y:S02]  /*2000*/  @!P2 LOP3.LUT R19, R19, 0x80000000, R15.reuse, 0xf8, !PT ;  /* 0x800000001313a812 */ /* 0x100fe400078ef80f */
[----:B------:R-:W-:Y:S01]  /*2010*/  LOP3.LUT R17, R17, 0x800fffff, R15, 0xf8, !PT ;  /* 0x800fffff11117812 */ /* 0x000fe200078ef80f */
[----:B------:R-:W-:Y:S01]  /*2020*/  DFMA R22, R20, -R8, 1 ;  /* 0x3ff000001416742b */ /* 0x000fe20000000808 */
[----:B------:R-:W-:-:S06]  /*2030*/  @!P2 LOP3.LUT R19, R19, 0x100000, RZ, 0xfc, !PT ;  /* 0x001000001313a812 */ /* 0x000fcc00078efcff */
[----:B------:R-:W-:Y:S02]  /*2040*/  @!P2 DFMA R16, R16, 2, -R18 ;  /* 0x400000001010a82b */ /* 0x000fe40000000812 */
[----:B------:R-:W-:-:S08]  /*2050*/  DFMA R22, R20, R22, R20 ;  /* 0x000000161416722b */ /* 0x000fd00000000014 */
[----:B------:R-:W-:Y:S01]  /*2060*/  @!P2 LOP3.LUT R27, R17, 0x7ff00000, RZ, 0xc0, !PT ;  /* 0x7ff00000111ba812 */ /* 0x000fe200078ec0ff */
[----:B------:R-:W-:-:S04]  /*2070*/  DMUL R18, R22, R16 ;  /* 0x0000001016127228 */ /* 0x000fc80000000000 */
[----:B------:R-:W-:-:S04]  /*2080*/  VIADD R28, R27, 0xffffffff ;  /* 0xffffffff1b1c7836 */ /* 0x000fc80000000000 */
[----:B------:R-:W-:Y:S01]  /*2090*/  DFMA R20, R18, -R8, R16 ;  /* 0x800000081214722b */ /* 0x000fe20000000010 */
[----:B------:R-:W-:-:S04]  /*20a0*/  ISETP.GT.U32.AND P0, PT, R28, 0x7feffffe, PT ;  /* 0x7feffffe1c00780c */ /* 0x000fc80003f04070 */
[----:B------:R-:W-:-:S03]  /*20b0*/  ISETP.GT.U32.OR P0, PT, R29, 0x7feffffe, P0 ;  /* 0x7feffffe1d00780c */ /* 0x000fc60000704470 */
[----:B------:R-:W-:-:S10]  /*20c0*/  DFMA R18, R22, R20, R18 ;  /* 0x000000141612722b */ /* 0x000fd40000000012 */
[----:B------:R-:W-:Y:S05]  /*20d0*/  @P0 BRA `(.L_x_14) ;  /* 0x00000000006c0947 */ /* 0x000fea0003800000 */
[----:B------:R-:W-:-:S04]  /*20e0*/  LOP3.LUT R15, R13, 0x7ff00000, RZ, 0xc0, !PT ;  /* 0x7ff000000d0f7812 */ /* 0x000fc800078ec0ff */
[CC--:B------:R-:W-:Y:S02]  /*20f0*/  VIADDMNMX R14, R2.reuse, -R15.reuse, 0xb9600000, !PT ;  /* 0xb9600000020e7446 */ /* 0x0c0fe4000780090f */
[----:B------:R-:W-:Y:S02]  /*2100*/  ISETP.GE.U32.AND P0, PT, R2, R15, PT ;  /* 0x0000000f0200720c */ /* 0x000fe40003f06070 */
[----:B------:R-:W-:Y:S02]  /*2110*/  VIMNMX R14, PT, PT, R14, 0x46a00000, PT ;  /* 0x46a000000e0e7848 */ /* 0x000fe40003fe0100 */
[----:B------:R-:W-:-:S05]  /*2120*/  SEL R15, R4, 0x63400000, !P0 ;  /* 0x63400000040f7807 */ /* 0x000fca0004000000 */
[----:B------:R-:W-:Y:S02]  /*2130*/  IMAD.IADD R2, R14, 0x1, -R15 ;  /* 0x000000010e027824 */ /* 0x000fe400078e0a0f */
[----:B------:R-:W-:Y:S02]  /*2140*/  IMAD.MOV.U32 R14, RZ, RZ, RZ ;  /* 0x000000ffff0e7224 */ /* 0x000fe400078e00ff */
[----:B------:R-:W-:-:S06]  /*2150*/  VIADD R15, R2, 0x7fe00000 ;  /* 0x7fe00000020f7836 */ /* 0x000fcc0000000000 */
[----:B------:R-:W-:-:S10]  /*2160*/  DMUL R20, R18, R14 ;  /* 0x0000000e12147228 */ /* 0x000fd40000000000 */
[----:B------:R-:W-:-:S13]  /*2170*/  FSETP.GTU.AND P0, PT, |R21|, 1.469367938527859385e-39, PT ;  /* 0x001000001500780b */ /* 0x000fda0003f0c200 */
[----:B------:R-:W-:Y:S05]  /*2180*/  @P0 BRA `(.L_x_15) ;  /* 0x0000000000940947 */ /* 0x000fea0003800000 */
[----:B------:R-:W-:Y:S01]  /*2190*/  DFMA R8, R18, -R8, R16 ;  /* 0x800000081208722b */ /* 0x000fe20000000010 */
[----:B------:R-:W-:-:S09]  /*21a0*/  IMAD.MOV.U32 R14, RZ, RZ, RZ ;  /* 0x000000ffff0e7224 */ /* 0x000fd200078e00ff */
[C---:B------:R-:W-:Y:S02]  /*21b0*/  FSETP.NEU.AND P0, PT, R9.reuse, RZ, PT ;  /* 0x000000ff0900720b */ /* 0x040fe40003f0d000 */
[----:B------:R-:W-:-:S04]  /*21c0*/  LOP3.LUT R13, R9, 0x80000000, R13, 0x48, !PT ;  /* 0x80000000090d7812 */ /* 0x000fc800078e480d */
[----:B------:R-:W-:-:S07]  /*21d0*/  LOP3.LUT R15, R13, R15, RZ, 0xfc, !PT ;  /* 0x0000000f0d0f7212 */ /* 0x000fce00078efcff */
[----:B------:R-:W-:Y:S05]  /*21e0*/  @!P0 BRA `(.L_x_15) ;  /* 0x00000000007c8947 */ /* 0x000fea0003800000 */
[----:B------:R-:W-:Y:S01]  /*21f0*/  IMAD.MOV R9, RZ, RZ, -R2 ;  /* 0x000000ffff097224 */ /* 0x000fe200078e0a02 */
[----:B------:R-:W-:Y:S01]  /*2200*/  DMUL.RP R14, R18, R14 ;  /* 0x0000000e120e7228 */ /* 0x000fe20000008000 */
[----:B------:R-:W-:-:S06]  /*2210*/  IMAD.MOV.U32 R8, RZ, RZ, RZ ;  /* 0x000000ffff087224 */ /* 0x000fcc00078e00ff */
[----:B------:R-:W-:-:S03]  /*2220*/  DFMA R8, R20, -R8, R18 ;  /* 0x800000081408722b */ /* 0x000fc60000000012 */
[----:B------:R-:W-:-:S03]  /*2230*/  LOP3.LUT R13, R15, R13, RZ, 0x3c, !PT ;  /* 0x0000000d0f0d7212 */ /* 0x000fc600078e3cff */
[----:B------:R-:W-:-:S04]  /*2240*/  IADD3 R8, PT, PT, -R2, -0x43300000, RZ ;  /* 0xbcd0000002087810 */ /* 0x000fc80007ffe1ff */
[----:B------:R-:W-:-:S04]  /*2250*/  FSETP.NEU.AND P0, PT, |R9|, R8, PT ;  /* 0x000000080900720b */ /* 0x000fc80003f0d200 */
[----:B------:R-:W-:Y:S02]  /*2260*/  FSEL R20, R14, R20, !P0 ;  /* 0x000000140e147208 */ /* 0x000fe40004000000 */
[----:B------:R-:W-:Y:S01]  /*2270*/  FSEL R21, R13, R21, !P0 ;  /* 0x000000150d157208 */ /* 0x000fe20004000000 */
[----:B------:R-:W-:Y:S06]  /*2280*/  BRA `(.L_x_15) ;  /* 0x0000000000547947 */ /* 0x000fec0003800000 */
.L_x_14:
[----:B------:R-:W-:-:S14]  /*2290*/  DSETP.NAN.AND P0, PT, R14, R14, PT ;  /* 0x0000000e0e00722a */ /* 0x000fdc0003f08000 */
[----:B------:R-:W-:Y:S05]  /*22a0*/  @P0 BRA `(.L_x_16) ;  /* 0x0000000000440947 */ /* 0x000fea0003800000 */
[----:B------:R-:W-:-:S14]  /*22b0*/  DSETP.NAN.AND P0, PT, R12, R12, PT ;  /* 0x0000000c0c00722a */ /* 0x000fdc0003f08000 */
[----:B------:R-:W-:Y:S05]  /*22c0*/  @P0 BRA `(.L_x_17) ;  /* 0x0000000000300947 */ /* 0x000fea0003800000 */
[----:B------:R-:W-:Y:S01]  /*22d0*/  ISETP.NE.AND P0, PT, R27, R26, PT ;  /* 0x0000001a1b00720c */ /* 0x000fe20003f05270 */
[----:B------:R-:W-:Y:S02]  /*22e0*/  IMAD.MOV.U32 R20, RZ, RZ, 0x0 ;  /* 0x00000000ff147424 */ /* 0x000fe400078e00ff */
[----:B------:R-:W-:-:S10]  /*22f0*/  IMAD.MOV.U32 R21, RZ, RZ, -0x80000 ;  /* 0xfff80000ff157424 */ /* 0x000fd400078e00ff */
[----:B------:R-:W-:Y:S05]  /*2300*/  @!P0 BRA `(.L_x_15) ;  /* 0x0000000000348947 */ /* 0x000fea0003800000 */
[----:B------:R-:W-:Y:S02]  /*2310*/  ISETP.NE.AND P0, PT, R27, 0x7ff00000, PT ;  /* 0x7ff000001b00780c */ /* 0x000fe40003f05270 */
[----:B------:R-:W-:Y:S02]  /*2320*/  LOP3.LUT R21, R15, 0x80000000, R13, 0x48, !PT ;  /* 0x800000000f157812 */ /* 0x000fe400078e480d */
[----:B------:R-:W-:-:S13]  /*2330*/  ISETP.EQ.OR P0, PT, R26, RZ, !P0 ;  /* 0x000000ff1a00720c */ /* 0x000fda0004702670 */
[----:B------:R-:W-:Y:S01]  /*2340*/  @P0 LOP3.LUT R2, R21, 0x7ff00000, RZ, 0xfc, !PT ;  /* 0x7ff0000015020812 */ /* 0x000fe200078efcff */
[----:B------:R-:W-:Y:S02]  /*2350*/  @!P0 IMAD.MOV.U32 R20, RZ, RZ, RZ ;  /* 0x000000ffff148224 */ /* 0x000fe400078e00ff */
[----:B------:R-:W-:Y:S02]  /*2360*/  @P0 IMAD.MOV.U32 R20, RZ, RZ, RZ ;  /* 0x000000ffff140224 */ /* 0x000fe400078e00ff */
[----:B------:R-:W-:Y:S01]  /*2370*/  @P0 IMAD.MOV.U32 R21, RZ, RZ, R2 ;  /* 0x000000ffff150224 */ /* 0x000fe200078e0002 */
[----:B------:R-:W-:Y:S06]  /*2380*/  BRA `(.L_x_15) ;  /* 0x0000000000147947 */ /* 0x000fec0003800000 */
.L_x_17:
[----:B------:R-:W-:Y:S01]  /*2390*/  LOP3.LUT R21, R13, 0x80000, RZ, 0xfc, !PT ;  /* 0x000800000d157812 */ /* 0x000fe200078efcff */
[----:B------:R-:W-:Y:S01]  /*23a0*/  IMAD.MOV.U32 R20, RZ, RZ, R12 ;  /* 0x000000ffff147224 */ /* 0x000fe200078e000c */
[----:B------:R-:W-:Y:S06]  /*23b0*/  BRA `(.L_x_15) ;  /* 0x0000000000087947 */ /* 0x000fec0003800000 */
.L_x_16:
[----:B------:R-:W-:Y:S01]  /*23c0*/  LOP3.LUT R21, R15, 0x80000, RZ, 0xfc, !PT ;  /* 0x000800000f157812 */ /* 0x000fe200078efcff */
[----:B------:R-:W-:-:S07]  /*23d0*/  IMAD.MOV.U32 R20, RZ, RZ, R14 ;  /* 0x000000ffff147224 */ /* 0x000fce00078e000e */
.L_x_15:
[----:B------:R-:W-:Y:S05]  /*23e0*/  BSYNC.RECONVERGENT B1 ;  /* 0x0000000000017941 */ /* 0x000fea0003800200 */
.L_x_13:
[----:B------:R-:W-:Y:S02]  /*23f0*/  IMAD.MOV.U32 R8, RZ, RZ, R0 ;  /* 0x000000ffff087224 */ /* 0x000fe400078e0000 */
[----:B------:R-:W-:-:S04]  /*2400*/  IMAD.MOV.U32 R9, RZ, RZ, 0x0 ;  /* 0x00000000ff097424 */ /* 0x000fc800078e00ff */
[----:B------:R-:W-:Y:S05]  /*2410*/  RET.REL.NODEC R8 `(_Z16intensityFeaturePKdPdS1_iii) ;  /* 0xffffffd808f87950 */ /* 0x000fea0003c3ffff */
        .weak           $__internal_1_$__cuda_sm20_dsqrt_rn_f64_mediumpath_v1
        .type           $__internal_1_$__cuda_sm20_dsqrt_rn_f64_mediumpath_v1,@function
        .size           $__internal_1_$__cuda_sm20_dsqrt_rn_f64_mediumpath_v1,(.L_x_24 - $__internal_1_$__cuda_sm20_dsqrt_rn_f64_mediumpath_v1)
$__internal_1_$__cuda_sm20_dsqrt_rn_f64_mediumpath_v1:
[----:B------:R-:W-:Y:S01]  /*2420*/  ISETP.GE.U32.AND P0, PT, R8, -0x3400000, PT ;  /* 0xfcc000000800780c */ /* 0x000fe20003f06070 */
[----:B------:R-:W-:Y:S01]  /*2430*/  BSSY.RECONVERGENT B1, `(.L_x_18) ;  /* 0x0000028000017945 */ /* 0x000fe20003800200 */
[----:B------:R-:W-:Y:S02]  /*2440*/  IMAD.MOV.U32 R12, RZ, RZ, R16 ;  /* 0x000000ffff0c7224 */ /* 0x000fe400078e0010 */
[----:B------:R-:W-:Y:S02]  /*2450*/  IMAD.MOV.U32 R10, RZ, RZ, R14 ;  /* 0x000000ffff0a7224 */ /* 0x000fe400078e000e */
[----:B------:R-:W-:Y:S02]  /*2460*/  IMAD.MOV.U32 R11, RZ, RZ, R15 ;  /* 0x000000ffff0b7224 */ /* 0x000fe400078e000f */
[----:B------:R-:W-:Y:S02]  /*2470*/  IMAD.MOV.U32 R8, RZ, RZ, R20 ;  /* 0x000000ffff087224 */ /* 0x000fe400078e0014 */
[----:B------:R-:W-:-:S03]  /*2480*/  IMAD.MOV.U32 R9, RZ, RZ, R21 ;  /* 0x000000ffff097224 */ /* 0x000fc600078e0015 */
[----:B------:R-:W-:Y:S05]  /*2490*/  @!P0 BRA `(.L_x_19) ;  /* 0x0000000000208947 */ /* 0x000fea0003800000 */
[----:B------:R-:W-:-:S10]  /*24a0*/  DFMA.RM R8, R8, R12, R18 ;  /* 0x0000000c0808722b */ /* 0x000fd40000004012 */
[----:B------:R-:W-:-:S05]  /*24b0*/  IADD3 R12, P0, PT, R8, 0x1, RZ ;  /* 0x00000001080c7810 */ /* 0x000fca0007f1e0ff */
[----:B------:R-:W-:-:S06]  /*24c0*/  IMAD.X R13, RZ, RZ, R9, P0 ;  /* 0x000000ffff0d7224 */ /* 0x000fcc00000e0609 */
[----:B------:R-:W-:-:S08]  /*24d0*/  DFMA.RP R10, -R8, R12, R10 ;  /* 0x0000000c080a722b */ /* 0x000fd0000000810a */
[----:B------:R-:W-:-:S06]  /*24e0*/  DSETP.GT.AND P0, PT, R10, RZ, PT ;  /* 0x000000ff0a00722a */ /* 0x000fcc0003f04000 */
[----:B------:R-:W-:Y:S02]  /*24f0*/  FSEL R8, R12, R8, P0 ;  /* 0x000000080c087208 */ /* 0x000fe40000000000 */
[----:B------:R-:W-:Y:S01]  /*2500*/  FSEL R9, R13, R9, P0 ;  /* 0x000000090d097208 */ /* 0x000fe20000000000 */
[----:B------:R-:W-:Y:S06]  /*2510*/  BRA `(.L_x_20) ;  /* 0x0000000000647947 */ /* 0x000fec0003800000 */
.L_x_19:
[----:B------:R-:W-:-:S14]  /*2520*/  DSETP.NE.AND P0, PT, R10, RZ, PT ;  /* 0x000000ff0a00722a */ /* 0x000fdc0003f05000 */
[----:B------:R-:W-:Y:S05]  /*2530*/  @!P0 BRA `(.L_x_21) ;  /* 0x0000000000588947 */ /* 0x000fea0003800000 */
[----:B------:R-:W-:-:S13]  /*2540*/  ISETP.GE.AND P0, PT, R11, RZ, PT ;  /* 0x000000ff0b00720c */ /* 0x000fda0003f06270 */
[----:B------:R-:W-:Y:S02]  /*2550*/  @!P0 IMAD.MOV.U32 R8, RZ, RZ, 0x0 ;  /* 0x00000000ff088424 */ /* 0x000fe400078e00ff */
[----:B------:R-:W-:Y:S01]  /*2560*/  @!P0 IMAD.MOV.U32 R9, RZ, RZ, -0x80000 ;  /* 0xfff80000ff098424 */ /* 0x000fe200078e00ff */
[----:B------:R-:W-:Y:S06]  /*2570*/  @!P0 BRA `(.L_x_20) ;  /* 0x00000000004c8947 */ /* 0x000fec0003800000 */
[----:B------:R-:W-:-:S13]  /*2580*/  ISETP.GT.AND P0, PT, R11, 0x7fefffff, PT ;  /* 0x7fefffff0b00780c */ /* 0x000fda0003f04270 */
[----:B------:R-:W-:Y:S05]  /*2590*/  @P0 BRA `(.L_x_21) ;  /* 0x0000000000400947 */ /* 0x000fea0003800000 */
[----:B------:R-:W-:Y:S01]  /*25a0*/  DMUL R8, R10, 8.11296384146066816958e+31 ;  /* 0x469000000a087828 */ /* 0x000fe20000000000 */
[----:B------:R-:W-:Y:S02]  /*25b0*/  IMAD.MOV.U32 R14, RZ, RZ, 0x0 ;  /* 0x00000000ff0e7424 */ /* 0x000fe400078e00ff */
[----:B------:R-:W-:Y:S02]  /*25c0*/  IMAD.MOV.U32 R10, RZ, RZ, RZ ;  /* 0x000000ffff0a7224 */ /* 0x000fe400078e00ff */
[----:B------:R-:W-:Y:S01]  /*25d0*/  IMAD.MOV.U32 R15, RZ, RZ, 0x3fd80000 ;  /* 0x3fd80000ff0f7424 */ /* 0x000fe200078e00ff */
[----:B------:R-:W0:Y:S03]  /*25e0*/  MUFU.RSQ64H R11, R9 ;  /* 0x00000009000b7308 */ /* 0x000e260000001c00 */
[----:B0-----:R-:W-:-:S08]  /*25f0*/  DMUL R12, R10, R10 ;  /* 0x0000000a0a0c7228 */ /* 0x001fd00000000000 */
[----:B------:R-:W-:-:S08]  /*2600*/  DFMA R12, R8, -R12, 1 ;  /* 0x3ff00000080c742b */ /* 0x000fd0000000080c */
[----:B------:R-:W-:Y:S02]  /*2610*/  DFMA R14, R12, R14, 0.5 ;  /* 0x3fe000000c0e742b */ /* 0x000fe4000000000e */
[----:B------:R-:W-:-:S08]  /*2620*/  DMUL R12, R10, R12 ;  /* 0x0000000c0a0c7228 */ /* 0x000fd00000000000 */
[----:B------:R-:W-:-:S08]  /*2630*/  DFMA R12, R14, R12, R10 ;  /* 0x0000000c0e0c722b */ /* 0x000fd0000000000a */
[----:B------:R-:W-:Y:S02]  /*2640*/  DMUL R10, R8, R12 ;  /* 0x0000000c080a7228 */ /* 0x000fe40000000000 */
[----:B------:R-:W-:-:S06]  /*2650*/  VIADD R13, R13, 0xfff00000 ;  /* 0xfff000000d0d7836 */ /* 0x000fcc0000000000 */
[----:B------:R-:W-:-:S08]  /*2660*/  DFMA R14, R10, -R10, R8 ;  /* 0x8000000a0a0e722b */ /* 0x000fd00000000008 */
[----:B------:R-:W-:-:S10]  /*2670*/  DFMA R8, R12, R14, R10 ;  /* 0x0000000e0c08722b */ /* 0x000fd4000000000a */
[----:B------:R-:W-:Y:S01]  /*2680*/  VIADD R9, R9, 0xfcb00000 ;  /* 0xfcb0000009097836 */ /* 0x000fe20000000000 */
[----:B------:R-:W-:Y:S06]  /*2690*/  BRA `(.L_x_20) ;  /* 0x0000000000047947 */ /* 0x000fec0003800000 */
.L_x_21:
[----:B------:R-:W-:-:S11]  /*26a0*/  DADD R8, R10, R10 ;  /* 0x000000000a087229 */ /* 0x000fd6000000000a */
.L_x_20:
[----:B------:R-:W-:Y:S05]  /*26b0*/  BSYNC.RECONVERGENT B1 ;  /* 0x0000000000017941 */ /* 0x000fea0003800200 */
.L_x_18:
[----:B------:R-:W-:Y:S02]  /*26c0*/  IMAD.MOV.U32 R10, RZ, RZ, R8 ;  /* 0x000000ffff0a7224 */ /* 0x000fe400078e0008 */
[----:B------:R-:W-:Y:S02]  /*26d0*/  IMAD.MOV.U32 R11, RZ, RZ, R9 ;  /* 0x000000ffff0b7224 */ /* 0x000fe400078e0009 */
[----:B------:R-:W-:Y:S02]  /*26e0*/  IMAD.MOV.U32 R8, RZ, RZ, R0 ;  /* 0x000000ffff087224 */ /* 0x000fe400078e0000 */
[----:B------:R-:W-:-:S04]  /*26f0*/  IMAD.MOV.U32 R9, RZ, RZ, 0x0 ;  /* 0x00000000ff097424 */ /* 0x000fc800078e00ff */
[----:B------:R-:W-:Y:S05]  /*2700*/  RET.REL.NODEC R8 `(_Z16intensityFeaturePKdPdS1_iii) ;  /* 0xffffffd8083c7950 */ /* 0x000fea0003c3ffff */
.L_x_22:
[----:B------:R-:W-:-:S00]  /*2710*/  BRA `(.L_x_22) ;  /* 0xfffffffc00fc7947 */ /* 0x000fc0000383ffff */
[----:B------:R-:W-:-:S00]  /*2720*/  NOP ;  /* 0x0000000000007918 */ /* 0x000fc00000000000 */
        /* <DEDUP_REMOVED lines=13> */
.L_x_24:


//--------------------- .nv.shared.reserved.0     --------------------------
	.section	.nv.shared.reserved.0,"aw",@nobits
	.weak		__nv_reservedSMEM_offset_0_alias
	.size		__nv_reservedSMEM_offset_0_alias, 0, 64
	.other		__nv_reservedSMEM_offset_0_alias,@"STO_CUDA_RESERVED_SHARED STV_DEFAULT"
__nv_reservedSMEM_offset_0_alias:
	.zero		0
	.zero		64


//--------------------- .nv.constant0._Z16intensityFeaturePKdPdS1_iii --------------------------
	.section	.nv.constant0._Z16intensityFeaturePKdPdS1_iii,"a",@progbits
	.sectionflags	@""
	.align	4
.nv.constant0._Z16intensityFeaturePKdPdS1_iii:
	.zero		932


//--------------------- SYMBOLS --------------------------

	.type		.nv.reservedSmem.offset0,@object
	.size		.nv.reservedSmem.offset0,0x4
